	.headerflags	@"EF_CUDA_TEXMODE_UNIFIED EF_CUDA_64BIT_ADDRESS EF_CUDA_ACCELERATORS EF_CUDA_SM90 EF_CUDA_VIRTUAL_SM(EF_CUDA_SM90)"
	.elftype	@"ET_EXEC"


//--------------------- .nv.info                  --------------------------
	.section	.nv.info,"",@"SHT_CUDA_INFO"
	.align	4


	//----- nvinfo : EIATTR_REGCOUNT
	.align		4
        /*0000*/ 	.byte	0x04, 0x2f
        /*0002*/ 	.short	(.L_2 - .L_1)
	.align		4
.L_1:
        /*0004*/ 	.word	index@(triton_)
        /*0008*/ 	.word	0x00000047


	//----- nvinfo : EIATTR_MIN_STACK_SIZE
	.align		4
.L_2:
        /*000c*/ 	.byte	0x04, 0x12
        /*000e*/ 	.short	(.L_4 - .L_3)
	.align		4
.L_3:
        /*0010*/ 	.word	index@(triton_)
        /*0014*/ 	.word	0x00000000


	//----- nvinfo : EIATTR_FRAME_SIZE
	.align		4
.L_4:
        /*0018*/ 	.byte	0x04, 0x11
        /*001a*/ 	.short	(.L_6 - .L_5)
	.align		4
.L_5:
        /*001c*/ 	.word	index@(triton_)
        /*0020*/ 	.word	0x00000000


	//----- nvinfo : EIATTR_MIN_STACK_SIZE
	.align		4
.L_6:
        /*0024*/ 	.byte	0x04, 0x12
        /*0026*/ 	.short	(.L_8 - .L_7)
	.align		4
.L_7:
        /*0028*/ 	.word	index@(triton_)
        /*002c*/ 	.word	0x00000000
.L_8:


//--------------------- .nv.info.triton_          --------------------------
	.section	.nv.info.triton_,"",@"SHT_CUDA_INFO"
	.sectionflags	@""
	.align	4


	//----- nvinfo : EIATTR_CUDA_API_VERSION
	.align		4
        /*0000*/ 	.byte	0x04, 0x37
        /*0002*/ 	.short	(.L_10 - .L_9)
.L_9:
        /*0004*/ 	.word	0x0000007c


	//----- nvinfo : EIATTR_KPARAM_INFO
	.align		4
.L_10:
        /*0008*/ 	.byte	0x04, 0x17
        /*000a*/ 	.short	(.L_12 - .L_11)
.L_11:
        /*000c*/ 	.word	0x00000000
        /*0010*/ 	.short	0x0009
        /*0012*/ 	.short	0x0044
        /*0014*/ 	.byte	0x00, 0xf0, 0x11, 0x00


	//----- nvinfo : EIATTR_KPARAM_INFO
	.align		4
.L_12:
        /*0018*/ 	.byte	0x04, 0x17
        /*001a*/ 	.short	(.L_14 - .L_13)
.L_13:
        /*001c*/ 	.word	0x00000000
        /*0020*/ 	.short	0x0008
        /*0022*/ 	.short	0x0040
        /*0024*/ 	.byte	0x00, 0xf0, 0x11, 0x00


	//----- nvinfo : EIATTR_KPARAM_INFO
	.align		4
.L_14:
        /*0028*/ 	.byte	0x04, 0x17
        /*002a*/ 	.short	(.L_16 - .L_15)
.L_15:
        /*002c*/ 	.word	0x00000000
        /*0030*/ 	.short	0x0007
        /*0032*/ 	.short	0x0038
        /*0034*/ 	.byte	0x00, 0xf0, 0x21, 0x00


	//----- nvinfo : EIATTR_KPARAM_INFO
	.align		4
.L_16:
        /*0038*/ 	.byte	0x04, 0x17
        /*003a*/ 	.short	(.L_18 - .L_17)
.L_17:
        /*003c*/ 	.word	0x00000000
        /*0040*/ 	.short	0x0006
        /*0042*/ 	.short	0x0030
        /*0044*/ 	.byte	0x00, 0xf0, 0x21, 0x00


	//----- nvinfo : EIATTR_KPARAM_INFO
	.align		4
.L_18:
        /*0048*/ 	.byte	0x04, 0x17
        /*004a*/ 	.short	(.L_20 - .L_19)
.L_19:
        /*004c*/ 	.word	0x00000000
        /*0050*/ 	.short	0x0005
        /*0052*/ 	.short	0x0028
        /*0054*/ 	.byte	0x00, 0xf0, 0x21, 0x00


	//----- nvinfo : EIATTR_KPARAM_INFO
	.align		4
.L_20:
        /*0058*/ 	.byte	0x04, 0x17
        /*005a*/ 	.short	(.L_22 - .L_21)
.L_21:
        /*005c*/ 	.word	0x00000000
        /*0060*/ 	.short	0x0004
        /*0062*/ 	.short	0x0020
        /*0064*/ 	.byte	0x00, 0xf0, 0x21, 0x00


	//----- nvinfo : EIATTR_KPARAM_INFO
	.align		4
.L_22:
        /*0068*/ 	.byte	0x04, 0x17
        /*006a*/ 	.short	(.L_24 - .L_23)
.L_23:
        /*006c*/ 	.word	0x00000000
        /*0070*/ 	.short	0x0003
        /*0072*/ 	.short	0x0018
        /*0074*/ 	.byte	0x00, 0xf0, 0x21, 0x00


	//----- nvinfo : EIATTR_KPARAM_INFO
	.align		4
.L_24:
        /*0078*/ 	.byte	0x04, 0x17
        /*007a*/ 	.short	(.L_26 - .L_25)
.L_25:
        /*007c*/ 	.word	0x00000000
        /*0080*/ 	.short	0x0002
        /*0082*/ 	.short	0x0010
        /*0084*/ 	.byte	0x00, 0xf0, 0x21, 0x00


	//----- nvinfo : EIATTR_KPARAM_INFO
	.align		4
.L_26:
        /*0088*/ 	.byte	0x04, 0x17
        /*008a*/ 	.short	(.L_28 - .L_27)
.L_27:
        /*008c*/ 	.word	0x00000000
        /*0090*/ 	.short	0x0001
        /*0092*/ 	.short	0x0008
        /*0094*/ 	.byte	0x00, 0xf0, 0x21, 0x00


	//----- nvinfo : EIATTR_KPARAM_INFO
	.align		4
.L_28:
        /*0098*/ 	.byte	0x04, 0x17
        /*009a*/ 	.short	(.L_30 - .L_29)
.L_29:
        /*009c*/ 	.word	0x00000000
        /*00a0*/ 	.short	0x0000
        /*00a2*/ 	.short	0x0000
        /*00a4*/ 	.byte	0x00, 0xf0, 0x21, 0x00


	//----- nvinfo : EIATTR_SPARSE_MMA_MASK
	.align		4
.L_30:
        /*00a8*/ 	.byte	0x03, 0x50
        /*00aa*/ 	.short	0x0000


	//----- nvinfo : EIATTR_MAXREG_COUNT
	.align		4
        /*00ac*/ 	.byte	0x03, 0x1b
        /*00ae*/ 	.short	0x0080


	//----- nvinfo : EIATTR_COOP_GROUP_MASK_REGIDS
	.align		4
        /*00b0*/ 	.byte	0x04, 0x29
        /*00b2*/ 	.short	(.L_32 - .L_31)


	//   ....[0]....
.L_31:
        /*00b4*/ 	.word	0xffffffff


	//   ....[1]....
        /*00b8*/ 	.word	0xffffffff


	//   ....[2]....
        /*00bc*/ 	.word	0xffffffff


	//   ....[3]....
        /*00c0*/ 	.word	0xffffffff


	//   ....[4]....
        /*00c4*/ 	.word	0xffffffff


	//   ....[5]....
        /*00c8*/ 	.word	0xffffffff


	//   ....[6]....
        /*00cc*/ 	.word	0xffffffff


	//   ....[7]....
        /*00d0*/ 	.word	0xffffffff


	//   ....[8]....
        /*00d4*/ 	.word	0xffffffff


	//----- nvinfo : EIATTR_COOP_GROUP_INSTR_OFFSETS
	.align		4
.L_32:
        /*00d8*/ 	.byte	0x04, 0x28
        /*00da*/ 	.short	(.L_34 - .L_33)


	//   ....[0]....
.L_33:
        /*00dc*/ 	.word	0x00001980


	//   ....[1]....
        /*00e0*/ 	.word	0x00001c10


	//   ....[2]....
        /*00e4*/ 	.word	0x00001ca0


	//   ....[3]....
        /*00e8*/ 	.word	0x00001d10


	//   ....[4]....
        /*00ec*/ 	.word	0x00001d80


	//   ....[5]....
        /*00f0*/ 	.word	0x00001e20


	//   ....[6]....
        /*00f4*/ 	.word	0x00001e70


	//   ....[7]....
        /*00f8*/ 	.word	0x00001f60


	//   ....[8]....
        /*00fc*/ 	.word	0x00001f90


	//----- nvinfo : EIATTR_EXIT_INSTR_OFFSETS
	.align		4
.L_34:
        /*0100*/ 	.byte	0x04, 0x1c
        /*0102*/ 	.short	(.L_36 - .L_35)


	//   ....[0]....
.L_35:
        /*0104*/ 	.word	0x00002980


	//----- nvinfo : EIATTR_MAX_THREADS
	.align		4
.L_36:
        /*0108*/ 	.byte	0x04, 0x05
        /*010a*/ 	.short	(.L_38 - .L_37)
.L_37:
        /*010c*/ 	.word	0x00000200
        /*0110*/ 	.word	0x00000001
        /*0114*/ 	.word	0x00000001


	//----- nvinfo : EIATTR_CBANK_PARAM_SIZE
	.align		4
.L_38:
        /*0118*/ 	.byte	0x03, 0x19
        /*011a*/ 	.short	0x0048


	//----- nvinfo : EIATTR_PARAM_CBANK
	.align		4
        /*011c*/ 	.byte	0x04, 0x0a
        /*011e*/ 	.short	(.L_40 - .L_39)
	.align		4
.L_39:
        /*0120*/ 	.word	index@(.nv.constant0.triton_)
        /*0124*/ 	.short	0x0210
        /*0126*/ 	.short	0x0048


	//----- nvinfo : EIATTR_SW_WAR
	.align		4
.L_40:
        /*0128*/ 	.byte	0x04, 0x36
        /*012a*/ 	.short	(.L_42 - .L_41)
.L_41:
        /*012c*/ 	.word	0x00000008
.L_42:


//--------------------- .nv.callgraph             --------------------------
	.section	.nv.callgraph,"",@"SHT_CUDA_CALLGRAPH"
	.align	4
	.sectionentsize	8
	.align		4
        /*0000*/ 	.word	0x00000000
	.align		4
        /*0004*/ 	.word	0xffffffff
	.align		4
        /*0008*/ 	.word	0x00000000
	.align		4
        /*000c*/ 	.word	0xfffffffe
	.align		4
        /*0010*/ 	.word	0x00000000
	.align		4
        /*0014*/ 	.word	0xfffffffd
	.align		4
        /*0018*/ 	.word	0x00000000
	.align		4
        /*001c*/ 	.word	0xfffffffc


//--------------------- .nv.constant4             --------------------------
	.section	.nv.constant4,"a",@progbits
	.align	8
	.align		8
.nv.constant4:
        /*0000*/ 	.dword	_$_str


//--------------------- .text.triton_             --------------------------
	.section	.text.triton_,"ax",@progbits
	.align	128
        .global         triton_
        .type           triton_,@function
        .size           triton_,(.L_x_4 - triton_)
        .other          triton_,@"STO_CUDA_ENTRY STV_DEFAULT"
triton_:
.text.triton_:
[----:B------:R-:W0:Y:S02]  /*0000*/  LDC R1, c[0x0][0x28] ;  /* 0x00000a00ff017b82 */ /* 0x000e240000000800 */
[----:B------:R-:W1:Y:S01]  /*0010*/  S2R R5, SR_TID.X ;  /* 0x0000000000057919 */ /* 0x000e620000002100 */
[----:B------:R-:W-:Y:S01]  /*0020*/  ULDC UR4, c[0x0][0x250] ;  /* 0x0000940000047ab9 */ /* 0x000fe20000000800 */
[----:B------:R-:W-:Y:S01]  /*0030*/  ULDC.64 UR6, c[0x0][0x228] ;  /* 0x00008a0000067ab9 */ /* 0x000fe20000000a00 */
[----:B------:R-:W-:Y:S01]  /*0040*/  ULDC.64 UR8, c[0x0][0x220] ;  /* 0x0000880000087ab9 */ /* 0x000fe20000000a00 */
[----:B------:R-:W2:Y:S01]  /*0050*/  S2R R4, SR_CTAID.X ;  /* 0x0000000000047919 */ /* 0x000ea20000002500 */
[----:B------:R-:W-:Y:S01]  /*0060*/  HFMA2.MMA R54, -RZ, RZ, 0, 0 ;  /* 0x00000000ff367435 */ /* 0x000fe200000001ff */
[----:B------:R-:W-:Y:S02]  /*0070*/  CS2R R30, SRZ ;  /* 0x00000000001e7805 */ /* 0x000fe4000001ff00 */
[----:B------:R-:W-:Y:S02]  /*0080*/  CS2R R32, SRZ ;  /* 0x0000000000207805 */ /* 0x000fe4000001ff00 */
[----:B------:R-:W-:-:S02]  /*0090*/  CS2R R34, SRZ ;  /* 0x0000000000227805 */ /* 0x000fc4000001ff00 */
[----:B------:R-:W-:Y:S02]  /*00a0*/  CS2R R36, SRZ ;  /* 0x0000000000247805 */ /* 0x000fe4000001ff00 */
[----:B------:R-:W-:Y:S02]  /*00b0*/  CS2R R38, SRZ ;  /* 0x0000000000267805 */ /* 0x000fe4000001ff00 */
[----:B------:R-:W-:Y:S02]  /*00c0*/  CS2R R40, SRZ ;  /* 0x0000000000287805 */ /* 0x000fe4000001ff00 */
[----:B------:R-:W-:Y:S02]  /*00d0*/  CS2R R42, SRZ ;  /* 0x00000000002a7805 */ /* 0x000fe4000001ff00 */
[----:B------:R-:W-:Y:S02]  /*00e0*/  CS2R R44, SRZ ;  /* 0x00000000002c7805 */ /* 0x000fe4000001ff00 */
[----:B------:R-:W-:-:S02]  /*00f0*/  CS2R R46, SRZ ;  /* 0x00000000002e7805 */ /* 0x000fc4000001ff00 */
[----:B------:R-:W-:Y:S02]  /*0100*/  CS2R R48, SRZ ;  /* 0x0000000000307805 */ /* 0x000fe4000001ff00 */
[----:B------:R-:W-:Y:S02]  /*0110*/  CS2R R50, SRZ ;  /* 0x0000000000327805 */ /* 0x000fe4000001ff00 */
[----:B------:R-:W-:Y:S02]  /*0120*/  CS2R R52, SRZ ;  /* 0x0000000000347805 */ /* 0x000fe4000001ff00 */
[----:B-1----:R-:W-:Y:S02]  /*0130*/  SHF.R.U32.HI R3, RZ, 0x3, R5 ;  /* 0x00000003ff037819 */ /* 0x002fe40000011605 */
[----:B------:R-:W-:Y:S02]  /*0140*/  LOP3.LUT R2, R5, 0x7, RZ, 0xc0, !PT ;  /* 0x0000000705027812 */ /* 0x000fe400078ec0ff */
[----:B--2---:R-:W-:-:S02]  /*0150*/  SHF.L.U32 R0, R4, 0x6, RZ ;  /* 0x0000000604007819 */ /* 0x004fc400000006ff */
[----:B------:R-:W-:-:S04]  /*0160*/  SGXT.U32 R3, R3, 0x6 ;  /* 0x000000060303781a */ /* 0x000fc80000000000 */
[-C--:B------:R-:W-:Y:S02]  /*0170*/  LOP3.LUT R0, R0, R3.reuse, RZ, 0xfc, !PT ;  /* 0x0000000300007212 */ /* 0x080fe400078efcff */
[----:B------:R-:W-:Y:S01]  /*0180*/  LEA R7, R4, R3, 0x6 ;  /* 0x0000000304077211 */ /* 0x000fe200078e30ff */
[----:B------:R-:W-:Y:S01]  /*0190*/  IMAD.WIDE.U32 R2, R2, 0x10, RZ ;  /* 0x0000001002027825 */ /* 0x000fe200078e00ff */
[----:B------:R-:W-:Y:S01]  /*01a0*/  ISETP.GE.AND P0, PT, R0, UR4, PT ;  /* 0x0000000400007c0c */ /* 0x000fe2000bf06270 */
[----:B------:R-:W-:Y:S02]  /*01b0*/  ULDC.64 UR4, c[0x0][0x230] ;  /* 0x00008c0000047ab9 */ /* 0x000fe40000000a00 */
[----:B------:R-:W-:Y:S01]  /*01c0*/  IMAD.SHL.U32 R0, R5, 0x8, RZ ;  /* 0x0000000805007824 */ /* 0x000fe200078e00ff */
[----:B------:R-:W-:Y:S02]  /*01d0*/  LOP3.LUT R28, R2, 0x7800, RZ, 0xfc, !PT ;  /* 0x00007800021c7812 */ /* 0x000fe400078efcff */
[----:B------:R-:W-:-:S02]  /*01e0*/  IADD3 R24, P1, R2, UR4, RZ ;  /* 0x0000000402187c10 */ /* 0x000fc4000ff3e0ff */
[----:B------:R-:W-:Y:S02]  /*01f0*/  LOP3.LUT R0, R0, 0x38, RZ, 0xc0, !PT ;  /* 0x0000003800007812 */ /* 0x000fe400078ec0ff */
[----:B------:R-:W-:Y:S02]  /*0200*/  IADD3 R26, P2, R28, UR6, RZ ;  /* 0x000000061c1a7c10 */ /* 0x000fe4000ff5e0ff */
[----:B------:R-:W-:Y:S01]  /*0210*/  IADD3 R28, P3, R28, UR8, RZ ;  /* 0x000000081c1c7c10 */ /* 0x000fe2000ff7e0ff */
[----:B------:R-:W-:Y:S01]  /*0220*/  IMAD R0, R7, 0xc00, R0 ;  /* 0x00000c0007007824 */ /* 0x000fe200078e0200 */
[----:B------:R-:W-:Y:S02]  /*0230*/  IADD3.X R27, R3, UR7, RZ, P2, !PT ;  /* 0x00000007031b7c10 */ /* 0x000fe400097fe4ff */
[----:B------:R-:W-:Y:S02]  /*0240*/  IADD3.X R29, R3, UR9, RZ, P3, !PT ;  /* 0x00000009031d7c10 */ /* 0x000fe40009ffe4ff */
[----:B------:R-:W-:Y:S01]  /*0250*/  IADD3.X R25, R3, UR5, RZ, P1, !PT ;  /* 0x0000000503197c10 */ /* 0x000fe20008ffe4ff */
[----:B------:R-:W-:-:S06]  /*0260*/  ULDC.64 UR4, c[0x0][0x208] ;  /* 0x0000820000047ab9 */ /* 0x000fcc0000000a00 */
.L_x_1:
[----:B------:R-:W1:Y:S01]  /*0270*/  LDC.64 R2, c[0x0][0x210] ;  /* 0x00008400ff027b82 */ /* 0x000e620000000a00 */
[----:B------:R-:W-:Y:S01]  /*0280*/  IADD3 R57, R0, R47, RZ ;  /* 0x0000002f00397210 */ /* 0x000fe20007ffe0ff */
[----:B------:R-:W2:Y:S01]  /*0290*/  LDG.E.EL.128 R4, desc[UR4][R28.64] ;  /* 0x000000041c047981 */ /* 0x000ea2000c2e1d00 */
[----:B------:R-:W-:Y:S02]  /*02a0*/  CS2R R12, SRZ ;  /* 0x00000000000c7805 */ /* 0x000fe4000001ff00 */
[----:B------:R-:W-:Y:S01]  /*02b0*/  CS2R R14, SRZ ;  /* 0x00000000000e7805 */ /* 0x000fe2000001ff00 */
[----:B------:R-:W3:Y:S02]  /*02c0*/  LDG.E.EL.128 R8, desc[UR4][R26.64] ;  /* 0x000000041a087981 */ /* 0x000ee4000c2e1d00 */
[----:B------:R-:W4:Y:S02]  /*02d0*/  LDC.64 R20, c[0x0][0x218] ;  /* 0x00008600ff147b82 */ /* 0x000f240000000a00 */
[----:B------:R-:W5:Y:S01]  /*02e0*/  LDG.E.EL.128 R16, desc[UR4][R24.64] ;  /* 0x0000000418107981 */ /* 0x000f62000c2e1d00 */
[----:B-1----:R-:W-:-:S05]  /*02f0*/  IMAD.WIDE R2, R57, 0x2, R2 ;  /* 0x0000000239027825 */ /* 0x002fca00078e0202 */
[----:B------:R-:W5:Y:S01]  /*0300*/  @!P0 LDG.E.EF.128 R12, desc[UR4][R2.64] ;  /* 0x00000004020c8981 */ /* 0x000f62000c0e1d00 */
[----:B------:R-:W-:Y:S01]  /*0310*/  CS2R R22, SRZ ;  /* 0x0000000000167805 */ /* 0x000fe2000001ff00 */
[----:B----4-:R-:W-:Y:S01]  /*0320*/  IMAD.WIDE R56, R57, 0x2, R20 ;  /* 0x0000000239387825 */ /* 0x010fe200078e0214 */
[----:B------:R-:W-:-:S06]  /*0330*/  CS2R R20, SRZ ;  /* 0x0000000000147805 */ /* 0x000fcc000001ff00 */
[----:B------:R1:W4:Y:S01]  /*0340*/  @!P0 LDG.E.EF.128 R20, desc[UR4][R56.64] ;  /* 0x0000000438148981 */ /* 0x000322000c0e1d00 */
[----:B------:R-:W-:Y:S02]  /*0350*/  ISETP.NE.AND P1, PT, R47, RZ, PT ;  /* 0x000000ff2f00720c */ /* 0x000fe40003f25270 */
[----:B------:R-:W-:Y:S02]  /*0360*/  MOV R65, 0x3f800000 ;  /* 0x3f80000000417802 */ /* 0x000fe40000000f00 */
[C---:B--2---:R-:W-:Y:S02]  /*0370*/  PRMT R58, R5.reuse, 0x7632, R58 ;  /* 0x00007632053a7816 */ /* 0x044fe4000000003a */
[----:B------:R-:W-:Y:S02]  /*0380*/  SHF.L.U32 R59, R5, 0x10, RZ ;  /* 0x00000010053b7819 */ /* 0x000fe400000006ff */
[----:B------:R-:W-:Y:S01]  /*0390*/  PRMT R5, R6, 0x7632, R5 ;  /* 0x0000763206057816 */ /* 0x000fe20000000005 */
[----:B---3--:R-:W-:Y:S01]  /*03a0*/  IMAD.U32 R62, R9, 0x10000, RZ ;  /* 0x00010000093e7824 */ /* 0x008fe200078e00ff */
[----:B------:R-:W-:-:S02]  /*03b0*/  SHF.L.U32 R63, R8, 0x10, RZ ;  /* 0x00000010083f7819 */ /* 0x000fc400000006ff */
[----:B------:R-:W-:Y:S02]  /*03c0*/  SHF.L.U32 R60, R6, 0x10, RZ ;  /* 0x00000010063c7819 */ /* 0x000fe400000006ff */
[----:B------:R-:W-:Y:S02]  /*03d0*/  PRMT R55, R4, 0x7632, R55 ;  /* 0x0000763204377816 */ /* 0x000fe40000000037 */
[C---:B------:R-:W-:Y:S02]  /*03e0*/  PRMT R6, R7.reuse, 0x7632, R6 ;  /* 0x0000763207067816 */ /* 0x040fe40000000006 */
[----:B------:R-:W-:Y:S02]  /*03f0*/  SHF.L.U32 R61, R7, 0x10, RZ ;  /* 0x00000010073d7819 */ /* 0x000fe400000006ff */
[----:B------:R-:W-:Y:S02]  /*0400*/  PRMT R8, R8, 0x7632, R8 ;  /* 0x0000763208087816 */ /* 0x000fe40000000008 */
[C---:B------:R-:W-:Y:S01]  /*0410*/  PRMT R7, R10.reuse, 0x7632, R7 ;  /* 0x000076320a077816 */ /* 0x040fe20000000007 */
[----:B-1----:R-:W-:Y:S01]  /*0420*/  FADD R56, R59, R62 ;  /* 0x0000003e3b387221 */ /* 0x002fe20000000000 */
[----:B------:R-:W-:Y:S01]  /*0430*/  PRMT R9, R9, 0x7632, R9 ;  /* 0x0000763209097816 */ /* 0x000fe20000000009 */
[----:B------:R-:W-:Y:S01]  /*0440*/  IMAD.U32 R59, R10, 0x10000, RZ ;  /* 0x000100000a3b7824 */ /* 0x000fe200078e00ff */
[----:B------:R-:W-:-:S02]  /*0450*/  SHF.L.U32 R55, R55, 0x10, RZ ;  /* 0x0000001037377819 */ /* 0x000fc400000006ff */
[----:B------:R-:W-:Y:S02]  /*0460*/  SHF.L.U32 R8, R8, 0x10, RZ ;  /* 0x0000001008087819 */ /* 0x000fe400000006ff */
[----:B------:R-:W-:Y:S02]  /*0470*/  SHF.L.U32 R5, R5, 0x10, RZ ;  /* 0x0000001005057819 */ /* 0x000fe400000006ff */
[----:B------:R-:W-:Y:S02]  /*0480*/  SHF.L.U32 R64, R7, 0x10, RZ ;  /* 0x0000001007407819 */ /* 0x000fe400000006ff */
[----:B-----5:R-:W-:Y:S01]  /*0490*/  SEL R12, R12, RZ, !P0 ;  /* 0x000000ff0c0c7207 */ /* 0x020fe20004000000 */
[----:B------:R-:W-:Y:S01]  /*04a0*/  IMAD.U32 R57, R58, 0x10000, RZ ;  /* 0x000100003a397824 */ /* 0x000fe200078e00ff */
[----:B------:R-:W-:Y:S01]  /*04b0*/  SEL R13, R13, RZ, !P0 ;  /* 0x000000ff0d0d7207 */ /* 0x000fe20004000000 */
[----:B------:R-:W-:Y:S01]  /*04c0*/  IMAD.U32 R62, R9, 0x10000, RZ ;  /* 0x00010000093e7824 */ /* 0x000fe200078e00ff */
[C---:B------:R-:W-:Y:S01]  /*04d0*/  PRMT R10, R11.reuse, 0x7632, R10 ;  /* 0x000076320b0a7816 */ /* 0x040fe2000000000a */
[----:B------:R-:W-:Y:S01]  /*04e0*/  FADD R58, R60, R59 ;  /* 0x0000003b3c3a7221 */ /* 0x000fe20000000000 */
[----:B------:R-:W-:Y:S01]  /*04f0*/  SHF.L.U32 R66, R11, 0x10, RZ ;  /* 0x000000100b427819 */ /* 0x000fe200000006ff */
[----:B------:R-:W-:Y:S01]  /*0500*/  FADD R55, R55, R8 ;  /* 0x0000000837377221 */ /* 0x000fe20000000000 */
[----:B------:R-:W-:Y:S01]  /*0510*/  FADD R59, R5, R64 ;  /* 0x00000040053b7221 */ /* 0x000fe20000000000 */
[----:B------:R-:W-:Y:S01]  /*0520*/  SHF.L.U32 R9, R6, 0x10, RZ ;  /* 0x0000001006097819 */ /* 0x000fe200000006ff */
[----:B------:R-:W-:Y:S01]  /*0530*/  IMAD.U32 R4, R4, 0x10000, RZ ;  /* 0x0001000004047824 */ /* 0x000fe200078e00ff */
[----:B------:R-:W-:Y:S01]  /*0540*/  SHF.L.U32 R8, R16, 0x10, RZ ;  /* 0x0000001010087819 */ /* 0x000fe200000006ff */
[----:B------:R-:W-:Y:S01]  /*0550*/  IMAD.U32 R5, R12, 0x10000, RZ ;  /* 0x000100000c057824 */ /* 0x000fe200078e00ff */
[----:B------:R-:W-:-:S02]  /*0560*/  SHF.L.U32 R7, R17, 0x10, RZ ;  /* 0x0000001011077819 */ /* 0x000fc400000006ff */
[----:B------:R-:W-:Y:S02]  /*0570*/  SHF.L.U32 R6, R13, 0x10, RZ ;  /* 0x000000100d067819 */ /* 0x000fe400000006ff */
[----:B------:R-:W-:Y:S01]  /*0580*/  SEL R14, R14, RZ, !P0 ;  /* 0x000000ff0e0e7207 */ /* 0x000fe20004000000 */
[----:B------:R-:W-:Y:S01]  /*0590*/  FADD R60, R61, R66 ;  /* 0x000000423d3c7221 */ /* 0x000fe20000000000 */
[----:B------:R-:W-:Y:S02]  /*05a0*/  IMAD.U32 R10, R10, 0x10000, RZ ;  /* 0x000100000a0a7824 */ /* 0x000fe400078e00ff */
[----:B------:R-:W-:Y:S01]  /*05b0*/  FADD R4, R4, R63 ;  /* 0x0000003f04047221 */ /* 0x000fe20000000000 */
[----:B------:R-:W-:Y:S01]  /*05c0*/  SEL R15, R15, RZ, !P0 ;  /* 0x000000ff0f0f7207 */ /* 0x000fe20004000000 */
[----:B------:R-:W-:Y:S01]  /*05d0*/  FADD R61, R5, R8 ;  /* 0x00000008053d7221 */ /* 0x000fe20000000000 */
[----:B------:R-:W-:Y:S01]  /*05e0*/  PRMT R16, R16, 0x7632, R16 ;  /* 0x0000763210107816 */ /* 0x000fe20000000010 */
[--C-:B------:R-:W-:Y:S01]  /*05f0*/  FADD R63, R6, R7.reuse ;  /* 0x00000007063f7221 */ /* 0x100fe20000000000 */
[----:B------:R-:W-:Y:S01]  /*0600*/  PRMT R12, R12, 0x7632, R12 ;  /* 0x000076320c0c7816 */ /* 0x000fe2000000000c */
[----:B------:R-:W-:Y:S01]  /*0610*/  IMAD.U32 R5, R14, 0x10000, RZ ;  /* 0x000100000e057824 */ /* 0x000fe200078e00ff */
[----:B------:R-:W-:Y:S01]  /*0620*/  PRMT R7, R18, 0x7632, R7 ;  /* 0x0000763212077816 */ /* 0x000fe20000000007 */
[----:B------:R-:W-:Y:S01]  /*0630*/  FADD R10, R9, R10 ;  /* 0x0000000a090a7221 */ /* 0x000fe20000000000 */
[----:B------:R-:W-:Y:S01]  /*0640*/  PRMT R14, R14, 0x7632, R14 ;  /* 0x000076320e0e7816 */ /* 0x000fe2000000000e */
[----:B------:R-:W-:Y:S01]  /*0650*/  IMAD.U32 R11, R19, 0x10000, RZ ;  /* 0x00010000130b7824 */ /* 0x000fe200078e00ff */
[----:B------:R-:W-:-:S02]  /*0660*/  PRMT R17, R17, 0x7632, R17 ;  /* 0x0000763211117816 */ /* 0x000fc40000000011 */
[----:B------:R-:W-:Y:S02]  /*0670*/  SHF.L.U32 R9, R16, 0x10, RZ ;  /* 0x0000001010097819 */ /* 0x000fe400000006ff */
[----:B------:R-:W-:Y:S02]  /*0680*/  PRMT R13, R13, 0x7632, R13 ;  /* 0x000076320d0d7816 */ /* 0x000fe4000000000d */
[----:B------:R-:W-:Y:S02]  /*0690*/  SHF.L.U32 R6, R15, 0x10, RZ ;  /* 0x000000100f067819 */ /* 0x000fe400000006ff */
[----:B------:R-:W-:Y:S02]  /*06a0*/  SHF.L.U32 R12, R12, 0x10, RZ ;  /* 0x000000100c0c7819 */ /* 0x000fe400000006ff */
[----:B------:R-:W-:Y:S02]  /*06b0*/  PRMT R19, R19, 0x7632, R19 ;  /* 0x0000763213137816 */ /* 0x000fe40000000013 */
[----:B------:R-:W-:-:S02]  /*06c0*/  PRMT R15, R15, 0x7632, R15 ;  /* 0x000076320f0f7816 */ /* 0x000fc4000000000f */
[----:B------:R-:W-:Y:S02]  /*06d0*/  SHF.L.U32 R18, R18, 0x10, RZ ;  /* 0x0000001012127819 */ /* 0x000fe400000006ff */
[----:B------:R-:W-:Y:S02]  /*06e0*/  SHF.L.U32 R7, R7, 0x10, RZ ;  /* 0x0000001007077819 */ /* 0x000fe400000006ff */
[----:B------:R-:W-:Y:S02]  /*06f0*/  SHF.L.U32 R14, R14, 0x10, RZ ;  /* 0x000000100e0e7819 */ /* 0x000fe400000006ff */
[----:B----4-:R-:W-:Y:S02]  /*0700*/  SEL R22, R22, RZ, !P0 ;  /* 0x000000ff16167207 */ /* 0x010fe40004000000 */
[----:B------:R-:W-:Y:S01]  /*0710*/  SEL R21, R21, RZ, !P0 ;  /* 0x000000ff15157207 */ /* 0x000fe20004000000 */
[----:B------:R-:W-:Y:S01]  /*0720*/  IMAD.U32 R13, R13, 0x10000, RZ ;  /* 0x000100000d0d7824 */ /* 0x000fe200078e00ff */
[----:B------:R-:W-:Y:S01]  /*0730*/  SHF.L.U32 R8, R17, 0x10, RZ ;  /* 0x0000001011087819 */ /* 0x000fe200000006ff */
[----:B------:R-:W-:Y:S01]  /*0740*/  FADD R11, R6, R11 ;  /* 0x0000000b060b7221 */ /* 0x000fe20000000000 */
[----:B------:R-:W-:Y:S01]  /*0750*/  FADD R12, R12, R9 ;  /* 0x000000090c0c7221 */ /* 0x000fe20000000000 */
[----:B------:R-:W-:Y:S01]  /*0760*/  SHF.L.U32 R15, R15, 0x10, RZ ;  /* 0x000000100f0f7819 */ /* 0x000fe200000006ff */
[----:B------:R-:W-:Y:S01]  /*0770*/  IMAD.U32 R6, R19, 0x10000, RZ ;  /* 0x0001000013067824 */ /* 0x000fe200078e00ff */
[----:B------:R-:W-:Y:S01]  /*0780*/  SEL R23, R23, RZ, !P0 ;  /* 0x000000ff17177207 */ /* 0x000fe20004000000 */
[----:B------:R-:W-:Y:S01]  /*0790*/  FADD R5, R5, R18 ;  /* 0x0000001205057221 */ /* 0x000fe20000000000 */
[----:B------:R-:W-:Y:S01]  /*07a0*/  SHF.L.U32 R9, R22, 0x10, RZ ;  /* 0x0000001016097819 */ /* 0x000fe200000006ff */
[----:B------:R-:W-:Y:S01]  /*07b0*/  FADD R14, R14, R7 ;  /* 0x000000070e0e7221 */ /* 0x000fe20000000000 */
[----:B------:R-:W-:-:S02]  /*07c0*/  IMAD.U32 R7, R21, 0x10000, RZ ;  /* 0x0001000015077824 */ /* 0x000fc400078e00ff */
[----:B------:R-:W-:Y:S01]  /*07d0*/  FADD R16, R13, R8 ;  /* 0x000000080d107221 */ /* 0x000fe20000000000 */
[----:B------:R-:W-:Y:S01]  /*07e0*/  SEL R20, R20, RZ, !P0 ;  /* 0x000000ff14147207 */ /* 0x000fe20004000000 */
[----:B------:R-:W-:Y:S01]  /*07f0*/  FADD R15, R15, R6 ;  /* 0x000000060f0f7221 */ /* 0x000fe20000000000 */
[C---:B------:R-:W-:Y:S01]  /*0800*/  SHF.L.U32 R13, R23.reuse, 0x10, RZ ;  /* 0x00000010170d7819 */ /* 0x040fe200000006ff */
[----:B------:R-:W-:Y:S01]  /*0810*/  FFMA R6, R58, R5, R9 ;  /* 0x000000053a067223 */ /* 0x000fe20000000009 */
[----:B------:R-:W-:Y:S01]  /*0820*/  PRMT R23, R23, 0x7632, R23 ;  /* 0x0000763217177816 */ /* 0x000fe20000000017 */
[----:B------:R-:W-:Y:S01]  /*0830*/  FFMA R5, R56, R63, R7 ;  /* 0x0000003f38057223 */ /* 0x000fe20000000007 */
[----:B------:R-:W-:Y:S02]  /*0840*/  PRMT R22, R22, 0x7632, R22 ;  /* 0x0000763216167816 */ /* 0x000fe40000000016 */
[----:B------:R-:W-:Y:S02]  /*0850*/  PRMT R21, R21, 0x7632, R21 ;  /* 0x0000763215157816 */ /* 0x000fe40000000015 */
[----:B------:R-:W-:-:S02]  /*0860*/  PRMT R7, R20, 0x7632, R7 ;  /* 0x0000763214077816 */ /* 0x000fc40000000007 */
[----:B------:R-:W-:Y:S01]  /*0870*/  SHF.L.U32 R23, R23, 0x10, RZ ;  /* 0x0000001017177819 */ /* 0x000fe200000006ff */
[----:B------:R-:W-:Y:S01]  /*0880*/  FADD R57, R57, R62 ;  /* 0x0000003e39397221 */ /* 0x000fe20000000000 */
[----:B------:R-:W-:Y:S01]  /*0890*/  SHF.L.U32 R9, R20, 0x10, RZ ;  /* 0x0000001014097819 */ /* 0x000fe200000006ff */
[----:B------:R-:W-:Y:S01]  /*08a0*/  IMAD.U32 R20, R21, 0x10000, RZ ;  /* 0x0001000015147824 */ /* 0x000fe200078e00ff */
[----:B------:R-:W-:Y:S02]  /*08b0*/  SHF.L.U32 R22, R22, 0x10, RZ ;  /* 0x0000001016167819 */ /* 0x000fe400000006ff */
[----:B------:R-:W-:Y:S01]  /*08c0*/  SHF.L.U32 R18, R7, 0x10, RZ ;  /* 0x0000001007127819 */ /* 0x000fe200000006ff */
[----:B------:R-:W-:Y:S01]  /*08d0*/  FFMA R8, R60, R11, R13 ;  /* 0x0000000b3c087223 */ /* 0x000fe2000000000d */
[----:B------:R-:W-:Y:S01]  /*08e0*/  FFMA R7, R10, R15, R23 ;  /* 0x0000000f0a077223 */ /* 0x000fe20000000017 */
[----:B------:R-:W-:Y:S01]  /*08f0*/  FFMA R11, R59, R14, R22 ;  /* 0x0000000e3b0b7223 */ /* 0x000fe20000000016 */
[----:B------:R-:W-:Y:S01]  /*0900*/  FFMA R10, R57, R16, R20 ;  /* 0x00000010390a7223 */ /* 0x000fe20000000014 */
[----:B------:R-:W-:Y:S01]  /*0910*/  FFMA R9, R4, R61, R9 ;  /* 0x0000003d04097223 */ /* 0x000fe20000000009 */
[----:B------:R-:W-:Y:S01]  /*0920*/  FFMA R68, R55, R12, R18 ;  /* 0x0000000c37447223 */ /* 0x000fe20000000012 */
[----:B------:R-:W-:-:S02]  /*0930*/  MOV R13, 0x3f800000 ;  /* 0x3f800000000d7802 */ /* 0x000fc40000000f00 */
[----:B------:R-:W-:Y:S02]  /*0940*/  CS2R R22, SRZ ;  /* 0x0000000000167805 */ /* 0x000fe4000001ff00 */
[----:B------:R-:W-:Y:S02]  /*0950*/  MOV R55, RZ ;  /* 0x000000ff00377202 */ /* 0x000fe40000000f00 */
[----:B------:R-:W-:Y:S02]  /*0960*/  CS2R R56, SRZ ;  /* 0x0000000000387805 */ /* 0x000fe4000001ff00 */
[----:B------:R-:W-:Y:S01]  /*0970*/  CS2R R58, SRZ ;  /* 0x00000000003a7805 */ /* 0x000fe2000001ff00 */
[----:B------:R-:W-:Y:S01]  /*0980*/  IMAD.MOV.U32 R60, RZ, RZ, RZ ;  /* 0x000000ffff3c7224 */ /* 0x000fe200078e00ff */
[----:B------:R-:W-:Y:S01]  /*0990*/  MOV R12, 0x3f800000 ;  /* 0x3f800000000c7802 */ /* 0x000fe20000000f00 */
[----:B------:R-:W-:Y:S01]  /*09a0*/  IMAD.MOV.U32 R63, RZ, RZ, 0x3f800000 ;  /* 0x3f800000ff3f7424 */ /* 0x000fe200078e00ff */
[----:B------:R-:W-:Y:S01]  /*09b0*/  MOV R61, 0x3f800000 ;  /* 0x3f800000003d7802 */ /* 0x000fe20000000f00 */
[----:B------:R-:W-:Y:S01]  /*09c0*/  IMAD.MOV.U32 R14, RZ, RZ, R9 ;  /* 0x000000ffff0e7224 */ /* 0x000fe200078e0009 */
[----:B------:R-:W-:Y:S01]  /*09d0*/  MOV R62, 0x3f800000 ;  /* 0x3f800000003e7802 */ /* 0x000fe20000000f00 */
[----:B------:R-:W-:Y:S01]  /*09e0*/  IMAD.MOV.U32 R16, RZ, RZ, R68 ;  /* 0x000000ffff107224 */ /* 0x000fe200078e0044 */
[----:B------:R-:W-:-:S02]  /*09f0*/  MOV R64, 0x3f800000 ;  /* 0x3f80000000407802 */ /* 0x000fc40000000f00 */
[----:B------:R-:W-:Y:S02]  /*0a00*/  MOV R66, 0x3f800000 ;  /* 0x3f80000000427802 */ /* 0x000fe40000000f00 */
[----:B------:R-:W-:Y:S02]  /*0a10*/  MOV R15, R5 ;  /* 0x00000005000f7202 */ /* 0x000fe40000000f00 */
[----:B------:R-:W-:Y:S02]  /*0a20*/  MOV R18, R6 ;  /* 0x0000000600127202 */ /* 0x000fe40000000f00 */
[----:B------:R-:W-:Y:S02]  /*0a30*/  MOV R20, R8 ;  /* 0x0000000800147202 */ /* 0x000fe40000000f00 */
[----:B------:R-:W-:Y:S02]  /*0a40*/  MOV R17, R10 ;  /* 0x0000000a00117202 */ /* 0x000fe40000000f00 */
[----:B------:R-:W-:-:S02]  /*0a50*/  MOV R19, R11 ;  /* 0x0000000b00137202 */ /* 0x000fc40000000f00 */
[----:B------:R-:W-:Y:S01]  /*0a60*/  MOV R21, R7 ;  /* 0x0000000700157202 */ /* 0x000fe20000000f00 */
[----:B------:R-:W-:Y:S06]  /*0a70*/  @!P1 BRA `(.L_x_0) ;  /* 0x0000000400c09947 */ /* 0x000fec0003800000 */
[----:B------:R-:W-:Y:S01]  /*0a80*/  FADD R13, R30, 1 ;  /* 0x3f8000001e0d7421 */ /* 0x000fe20000000000 */
[----:B------:R-:W-:Y:S01]  /*0a90*/  FADD R23, R9, -R46 ;  /* 0x8000002e09177221 */ /* 0x000fe20000000000 */
[----:B------:R-:W-:Y:S01]  /*0aa0*/  FADD R61, R32, 1 ;  /* 0x3f800000203d7421 */ /* 0x000fe20000000000 */
[----:B------:R-:W-:Y:S01]  /*0ab0*/  FADD R12, R31, 1 ;  /* 0x3f8000001f0c7421 */ /* 0x000fe20000000000 */
[C---:B------:R-:W-:Y:S01]  /*0ac0*/  FMUL R4, R13.reuse, 0.25 ;  /* 0x3e8000000d047820 */ /* 0x040fe20000400000 */
[----:B------:R-:W-:Y:S01]  /*0ad0*/  FSETP.GEU.AND P6, PT, |R13|, 1.175494350822287508e-38, PT ;  /* 0x008000000d00780b */ /* 0x000fe20003fce200 */
[----:B------:R-:W-:Y:S01]  /*0ae0*/  FMUL R14, R23, 0.25 ;  /* 0x3e800000170e7820 */ /* 0x000fe20000400000 */
[----:B------:R-:W-:Y:S01]  /*0af0*/  FSETP.GT.AND P5, PT, |R13|, 8.50705917302346158658e+37, PT ;  /* 0x7e8000000d00780b */ /* 0x000fe20003fa4200 */
[----:B------:R-:W-:Y:S01]  /*0b00*/  FADD R62, R33, 1 ;  /* 0x3f800000213e7421 */ /* 0x000fe20000000000 */
[C---:B------:R-:W-:Y:S01]  /*0b10*/  FSETP.GEU.AND P3, PT, |R61|.reuse, 1.175494350822287508e-38, PT ;  /* 0x008000003d00780b */ /* 0x040fe20003f6e200 */
[C---:B------:R-:W-:Y:S01]  /*0b20*/  FMUL R18, R61.reuse, 0.25 ;  /* 0x3e8000003d127820 */ /* 0x040fe20000400000 */
[----:B------:R-:W-:Y:S01]  /*0b30*/  FSEL R4, R4, R13, P5 ;  /* 0x0000000d04047208 */ /* 0x000fe20002800000 */
[----:B------:R-:W-:Y:S01]  /*0b40*/  FMUL R15, R12, 0.25 ;  /* 0x3e8000000c0f7820 */ /* 0x000fe20000400000 */
[----:B------:R-:W-:Y:S01]  /*0b50*/  FSEL R14, R14, R23, P5 ;  /* 0x000000170e0e7208 */ /* 0x000fe20002800000 */
[----:B------:R-:W-:Y:S01]  /*0b60*/  FMUL R17, R62, 0.25 ;  /* 0x3e8000003e117820 */ /* 0x000fe20000400000 */
[----:B------:R-:W-:Y:S01]  /*0b70*/  FSETP.GT.AND P4, PT, |R61|, 8.50705917302346158658e+37, PT ;  /* 0x7e8000003d00780b */ /* 0x000fe20003f84200 */
[----:B------:R-:W-:Y:S01]  /*0b80*/  FADD R22, R68, -R49 ;  /* 0x8000003144167221 */ /* 0x000fe20000000000 */
[----:B------:R-:W-:Y:S01]  /*0b90*/  FSETP.GEU.AND P1, PT, |R12|, 1.175494350822287508e-38, PT ;  /* 0x008000000c00780b */ /* 0x000fe20003f2e200 */
[----:B------:R-:W-:Y:S01]  /*0ba0*/  @!P6 FMUL R4, R4, 16777216 ;  /* 0x4b8000000404e820 */ /* 0x000fe20000400000 */
[----:B------:R-:W-:Y:S01]  /*0bb0*/  FSETP.GEU.AND P5, PT, |R62|, 1.175494350822287508e-38, PT ;  /* 0x008000003e00780b */ /* 0x000fe20003fae200 */
[----:B------:R-:W-:Y:S01]  /*0bc0*/  @!P6 FMUL R14, R14, 16777216 ;  /* 0x4b8000000e0ee820 */ /* 0x000fe20000400000 */
[----:B------:R-:W-:Y:S01]  /*0bd0*/  FSEL R18, R18, R61, P4 ;  /* 0x0000003d12127208 */ /* 0x000fe20002000000 */
[----:B------:R-:W-:Y:S01]  /*0be0*/  FADD R55, R5, -R48 ;  /* 0x8000003005377221 */ /* 0x000fe20000000000 */
[----:B------:R-:W-:Y:S01]  /*0bf0*/  FSETP.GT.AND P2, PT, |R12|, 8.50705917302346158658e+37, PT ;  /* 0x7e8000000c00780b */ /* 0x000fe20003f44200 */
[----:B------:R-:W-:Y:S01]  /*0c00*/  FADD R56, R10, -R50 ;  /* 0x800000320a387221 */ /* 0x000fe20000000000 */
[----:B------:R-:W-:Y:S01]  /*0c10*/  FSETP.GT.AND P6, PT, |R62|, 8.50705917302346158658e+37, PT ;  /* 0x7e8000003e00780b */ /* 0x000fe20003fc4200 */
[----:B------:R-:W-:Y:S01]  /*0c20*/  @!P3 FMUL R18, R18, 16777216 ;  /* 0x4b8000001212b820 */ /* 0x000fe20000400000 */
[----:B------:R-:W-:Y:S01]  /*0c30*/  FSEL R16, R15, R12, P2 ;  /* 0x0000000c0f107208 */ /* 0x000fe20001000000 */
[----:B------:R-:W-:Y:S01]  /*0c40*/  FADD R63, R34, 1 ;  /* 0x3f800000223f7421 */ /* 0x000fe20000000000 */
[----:B------:R-:W-:Y:S01]  /*0c50*/  FSEL R20, R17, R62, P6 ;  /* 0x0000003e11147208 */ /* 0x000fe20003000000 */
[----:B------:R-:W-:Y:S01]  /*0c60*/  FMUL R17, R22, 0.25 ;  /* 0x3e80000016117820 */ /* 0x000fe20000400000 */
[----:B------:R1:W2:Y:S01]  /*0c70*/  MUFU.RCP R15, R4 ;  /* 0x00000004000f7308 */ /* 0x0002a20000001000 */
[----:B------:R-:W-:Y:S01]  /*0c80*/  @!P1 FMUL R16, R16, 16777216 ;  /* 0x4b80000010109820 */ /* 0x000fe20000400000 */
[----:B------:R-:W-:Y:S01]  /*0c90*/  FMUL R57, R56, 0.25 ;  /* 0x3e80000038397820 */ /* 0x000fe20000400000 */
[----:B------:R-:W-:Y:S01]  /*0ca0*/  @!P5 FMUL R20, R20, 16777216 ;  /* 0x4b8000001414d820 */ /* 0x000fe20000400000 */
[----:B------:R-:W-:Y:S01]  /*0cb0*/  FSEL R17, R17, R22, P2 ;  /* 0x0000001611117208 */ /* 0x000fe20001000000 */
[----:B------:R-:W-:Y:S01]  /*0cc0*/  FADD R64, R35, 1 ;  /* 0x3f80000023407421 */ /* 0x000fe20000000000 */
[----:B------:R-:W-:Y:S01]  /*0cd0*/  FSETP.GT.AND P2, PT, |R63|, 8.50705917302346158658e+37, PT ;  /* 0x7e8000003f00780b */ /* 0x000fe20003f44200 */
[----:B------:R-:W-:Y:S01]  /*0ce0*/  FADD R65, R36, 1 ;  /* 0x3f80000024417421 */ /* 0x000fe20000000000 */
[----:B------:R3:W4:Y:S01]  /*0cf0*/  MUFU.RCP R19, R18 ;  /* 0x0000001200137308 */ /* 0x0007220000001000 */
[----:B-1----:R-:W-:Y:S01]  /*0d00*/  FMUL R4, R55, 0.25 ;  /* 0x3e80000037047820 */ /* 0x002fe20000400000 */
[----:B------:R-:W-:Y:S01]  /*0d10*/  @!P1 FMUL R17, R17, 16777216 ;  /* 0x4b80000011119820 */ /* 0x000fe20000400000 */
[----:B------:R-:W-:Y:S01]  /*0d20*/  FSETP.GEU.AND P1, PT, |R63|, 1.175494350822287508e-38, PT ;  /* 0x008000003f00780b */ /* 0x000fe20003f2e200 */
[----:B------:R-:W-:Y:S01]  /*0d30*/  FADD R58, R11, -R52 ;  /* 0x800000340b3a7221 */ /* 0x000fe20000000000 */
[----:B------:R-:W-:Y:S01]  /*0d40*/  FSEL R57, R57, R56, P6 ;  /* 0x0000003839397208 */ /* 0x000fe20003000000 */
[----:B------:R-:W-:Y:S01]  /*0d50*/  FADD R59, R8, -R53 ;  /* 0x80000035083b7221 */ /* 0x000fe20000000000 */
[----:B------:R-:W-:Y:S01]  /*0d60*/  FSEL R4, R4, R55, P4 ;  /* 0x0000003704047208 */ /* 0x000fe20002000000 */
[----:B------:R-:W1:Y:S01]  /*0d70*/  MUFU.RCP R16, R16 ;  /* 0x0000001000107308 */ /* 0x000e620000001000 */
[----:B---3--:R-:W-:Y:S01]  /*0d80*/  FMUL R18, R63, 0.25 ;  /* 0x3e8000003f127820 */ /* 0x008fe20000400000 */
[----:B--2---:R-:W-:Y:S01]  /*0d90*/  FFMA R14, R15, R14, R46 ;  /* 0x0000000e0f0e7223 */ /* 0x004fe2000000002e */
[----:B------:R-:W-:Y:S01]  /*0da0*/  @!P5 FMUL R57, R57, 16777216 ;  /* 0x4b8000003939d820 */ /* 0x000fe20000400000 */
[----:B------:R-:W-:Y:S01]  /*0db0*/  @!P3 FMUL R4, R4, 16777216 ;  /* 0x4b8000000404b820 */ /* 0x000fe20000400000 */
[C---:B------:R-:W-:Y:S01]  /*0dc0*/  FSETP.GEU.AND P5, PT, |R64|.reuse, 1.175494350822287508e-38, PT ;  /* 0x008000004000780b */ /* 0x040fe20003fae200 */
[----:B------:R-:W-:Y:S01]  /*0dd0*/  FADD R66, R37, 1 ;  /* 0x3f80000025427421 */ /* 0x000fe20000000000 */
[----:B------:R-:W-:Y:S01]  /*0de0*/  FSETP.GT.AND P3, PT, |R64|, 8.50705917302346158658e+37, PT ;  /* 0x7e8000004000780b */ /* 0x000fe20003f64200 */
[----:B------:R2:W3:Y:S01]  /*0df0*/  MUFU.RCP R21, R20 ;  /* 0x0000001400157308 */ /* 0x0004e20000001000 */
[----:B----4-:R-:W-:Y:S01]  /*0e00*/  FFMA R15, R19, R4, R48 ;  /* 0x00000004130f7223 */ /* 0x010fe20000000030 */
[----:B------:R-:W-:Y:S01]  /*0e10*/  FSEL R4, R18, R63, P2 ;  /* 0x0000003f12047208 */ /* 0x000fe20001000000 */
[----:B------:R-:W-:Y:S01]  /*0e20*/  FMUL R19, R64, 0.25 ;  /* 0x3e80000040137820 */ /* 0x000fe20000400000 */
[----:B------:R-:W-:-:S02]  /*0e30*/  FSETP.GEU.AND P6, PT, |R65|, 1.175494350822287508e-38, PT ;  /* 0x008000004100780b */ /* 0x000fc40003fce200 */
[----:B------:R-:W-:Y:S01]  /*0e40*/  FSETP.GT.AND P4, PT, |R65|, 8.50705917302346158658e+37, PT ;  /* 0x7e8000004100780b */ /* 0x000fe20003f84200 */
[----:B------:R-:W-:Y:S01]  /*0e50*/  @!P1 FMUL R4, R4, 16777216 ;  /* 0x4b80000004049820 */ /* 0x000fe20000400000 */
[----:B-1----:R-:W-:Y:S01]  /*0e60*/  FFMA R16, R16, R17, R49 ;  /* 0x0000001110107223 */ /* 0x002fe20000000031 */
[----:B------:R-:W-:Y:S01]  /*0e70*/  FSEL R19, R19, R64, P3 ;  /* 0x0000004013137208 */ /* 0x000fe20001800000 */
[----:B--2---:R-:W-:-:S03]  /*0e80*/  FMUL R20, R65, 0.25 ;  /* 0x3e80000041147820 */ /* 0x004fc60000400000 */
[----:B------:R-:W1:Y:S01]  /*0e90*/  MUFU.RCP R4, R4 ;  /* 0x0000000400047308 */ /* 0x000e620000001000 */
[----:B------:R-:W-:Y:S01]  /*0ea0*/  @!P5 FMUL R19, R19, 16777216 ;  /* 0x4b8000001313d820 */ /* 0x000fe20000400000 */
[----:B---3--:R-:W-:Y:S01]  /*0eb0*/  FFMA R17, R21, R57, R50 ;  /* 0x0000003915117223 */ /* 0x008fe20000000032 */
[----:B------:R-:W-:Y:S01]  /*0ec0*/  FADD R57, R6, -R51 ;  /* 0x8000003306397221 */ /* 0x000fe20000000000 */
[----:B------:R-:W-:Y:S01]  /*0ed0*/  FSEL R60, R20, R65, P4 ;  /* 0x00000041143c7208 */ /* 0x000fe20002000000 */
[----:B------:R-:W-:Y:S02]  /*0ee0*/  FMUL R21, R58, 0.25 ;  /* 0x3e8000003a157820 */ /* 0x000fe40000400000 */
[----:B------:R-:W-:Y:S01]  /*0ef0*/  FMUL R18, R57, 0.25 ;  /* 0x3e80000039127820 */ /* 0x000fe20000400000 */
[----:B------:R-:W2:Y:S01]  /*0f00*/  MUFU.RCP R19, R19 ;  /* 0x0000001300137308 */ /* 0x000ea20000001000 */
[----:B------:R-:W-:Y:S01]  /*0f10*/  @!P6 FMUL R60, R60, 16777216 ;  /* 0x4b8000003c3ce820 */ /* 0x000fe20000400000 */
[----:B------:R-:W-:-:S02]  /*0f20*/  FSEL R21, R21, R58, P3 ;  /* 0x0000003a15157208 */ /* 0x000fc40001800000 */
[----:B------:R-:W-:Y:S02]  /*0f30*/  FSEL R18, R18, R57, P2 ;  /* 0x0000003912127208 */ /* 0x000fe40001000000 */
[----:B------:R-:W-:Y:S01]  /*0f40*/  FSETP.GEU.AND P2, PT, |R66|, 1.175494350822287508e-38, PT ;  /* 0x008000004200780b */ /* 0x000fe20003f4e200 */
[----:B------:R-:W-:Y:S01]  /*0f50*/  @!P5 FMUL R21, R21, 16777216 ;  /* 0x4b8000001515d820 */ /* 0x000fe20000400000 */
[----:B------:R3:W4:Y:S01]  /*0f60*/  MUFU.RCP R20, R60 ;  /* 0x0000003c00147308 */ /* 0x0007220000001000 */
[----:B------:R-:W-:Y:S01]  /*0f70*/  @!P1 FMUL R18, R18, 16777216 ;  /* 0x4b80000012129820 */ /* 0x000fe20000400000 */
[----:B------:R-:W-:-:S03]  /*0f80*/  FSETP.GT.AND P1, PT, |R66|, 8.50705917302346158658e+37, PT ;  /* 0x7e8000004200780b */ /* 0x000fc60003f24200 */
[----:B-1----:R-:W-:Y:S01]  /*0f90*/  FFMA R18, R4, R18, R51 ;  /* 0x0000001204127223 */ /* 0x002fe20000000033 */
[----:B------:R-:W-:Y:S01]  /*0fa0*/  FMUL R4, R59, 0.25 ;  /* 0x3e8000003b047820 */ /* 0x000fe20000400000 */
[----:B--2---:R-:W-:Y:S01]  /*0fb0*/  FFMA R19, R19, R21, R52 ;  /* 0x0000001513137223 */ /* 0x004fe20000000034 */
[----:B------:R-:W-:Y:S01]  /*0fc0*/  FMUL R21, R66, 0.25 ;  /* 0x3e80000042157820 */ /* 0x000fe20000400000 */
[----:B---3--:R-:W-:Y:S02]  /*0fd0*/  FADD R60, R7, -R54 ;  /* 0x80000036073c7221 */ /* 0x008fe40000000000 */
[----:B------:R-:W-:Y:S02]  /*0fe0*/  FSEL R4, R4, R59, P4 ;  /* 0x0000003b04047208 */ /* 0x000fe40002000000 */
[----:B------:R-:W-:-:S03]  /*0ff0*/  FMUL R67, R60, 0.25 ;  /* 0x3e8000003c437820 */ /* 0x000fc60000400000 */
[----:B------:R-:W-:Y:S02]  /*1000*/  @!P6 FMUL R4, R4, 16777216 ;  /* 0x4b8000000404e820 */ /* 0x000fe40000400000 */
[----:B------:R-:W-:Y:S02]  /*1010*/  FSEL R67, R67, R60, P1 ;  /* 0x0000003c43437208 */ /* 0x000fe40000800000 */
[----:B----4-:R-:W-:Y:S01]  /*1020*/  FFMA R20, R20, R4, R53 ;  /* 0x0000000414147223 */ /* 0x010fe20000000035 */
[----:B------:R-:W-:Y:S02]  /*1030*/  FSEL R4, R21, R66, P1 ;  /* 0x0000004215047208 */ /* 0x000fe40000800000 */
[----:B------:R-:W-:-:S03]  /*1040*/  @!P2 FMUL R67, R67, 16777216 ;  /* 0x4b8000004343a820 */ /* 0x000fc60000400000 */
[----:B------:R-:W-:-:S04]  /*1050*/  @!P2 FMUL R4, R4, 16777216 ;  /* 0x4b8000000404a820 */ /* 0x000fc80000400000 */
[----:B------:R1:W2:Y:S02]  /*1060*/  MUFU.RCP R21, R4 ;  /* 0x0000000400157308 */ /* 0x0002a40000001000 */
[----:B-1----:R-:W-:-:S04]  /*1070*/  FADD R4, R6, -R18 ;  /* 0x8000001206047221 */ /* 0x002fc80000000000 */
[----:B------:R-:W-:Y:S01]  /*1080*/  FFMA R57, R57, R4, R42 ;  /* 0x0000000439397223 */ /* 0x000fe2000000002a */
[----:B------:R-:W-:Y:S01]  /*1090*/  FADD R4, R10, -R17 ;  /* 0x800000110a047221 */ /* 0x000fe20000000000 */
[----:B--2---:R-:W-:-:S03]  /*10a0*/  FFMA R21, R21, R67, R54 ;  /* 0x0000004315157223 */ /* 0x004fc60000000036 */
[----:B------:R-:W-:Y:S01]  /*10b0*/  FFMA R56, R56, R4, R41 ;  /* 0x0000000438387223 */ /* 0x000fe20000000029 */
[----:B------:R-:W-:Y:S01]  /*10c0*/  FADD R67, R7, -R21 ;  /* 0x8000001507437221 */ /* 0x000fe20000000000 */
[----:B------:R-:W-:-:S03]  /*10d0*/  FADD R4, R5, -R15 ;  /* 0x8000000f05047221 */ /* 0x000fc60000000000 */
[----:B------:R-:W-:Y:S01]  /*10e0*/  FFMA R60, R60, R67, R45 ;  /* 0x000000433c3c7223 */ /* 0x000fe2000000002d */
        /* <DEDUP_REMOVED lines=8> */
[----:B------:R-:W-:-:S07]  /*1170*/  FFMA R23, R23, R4, R38 ;  /* 0x0000000417177223 */ /* 0x000fce0000000026 */
.L_x_0:
[----:B------:R-:W-:Y:S01]  /*1180*/  VIADD R47, R47, 0x40 ;  /* 0x000000402f2f7836 */ /* 0x000fe20000000000 */
[----:B------:R-:W-:Y:S02]  /*1190*/  F2FP.BF16.F32.PACK_AB R4, R68, R9 ;  /* 0x000000094404723e */ /* 0x000fe400000010ff */
[----:B------:R-:W-:Y:S02]  /*11a0*/  F2FP.BF16.F32.PACK_AB R5, R10, R5 ;  /* 0x000000050a05723e */ /* 0x000fe400000010ff */
[----:B------:R-:W-:Y:S02]  /*11b0*/  ISETP.GE.U32.AND P1, PT, R47, 0xc00, PT ;  /* 0x00000c002f00780c */ /* 0x000fe40003f26070 */
[----:B------:R-:W-:Y:S02]  /*11c0*/  F2FP.BF16.F32.PACK_AB R6, R11, R6 ;  /* 0x000000060b06723e */ /* 0x000fe400000010ff */
[----:B------:R-:W-:Y:S02]  /*11d0*/  F2FP.BF16.F32.PACK_AB R7, R7, R8 ;  /* 0x000000080707723e */ /* 0x000fe400000010ff */
[----:B------:R-:W-:-:S02]  /*11e0*/  IADD3 R24, P2, R24, 0x80, RZ ;  /* 0x0000008018187810 */ /* 0x000fc40007f5e0ff */
[----:B------:R-:W-:Y:S01]  /*11f0*/  IADD3 R26, P3, R26, 0x80, RZ ;  /* 0x000000801a1a7810 */ /* 0x000fe20007f7e0ff */
[----:B------:R1:W-:Y:S01]  /*1200*/  @!P0 STG.E.128 desc[UR4][R2.64], R4 ;  /* 0x0000000402008986 */ /* 0x0003e2000c101d04 */
[----:B------:R-:W-:Y:S02]  /*1210*/  IADD3 R28, P4, R28, 0x80, RZ ;  /* 0x000000801c1c7810 */ /* 0x000fe40007f9e0ff */
[----:B------:R-:W-:Y:S02]  /*1220*/  FSEL R46, R14, R46, !P0 ;  /* 0x0000002e0e2e7208 */ /* 0x000fe40004000000 */
[----:B------:R-:W-:Y:S02]  /*1230*/  FSEL R49, R16, R49, !P0 ;  /* 0x0000003110317208 */ /* 0x000fe40004000000 */
[----:B------:R-:W-:Y:S02]  /*1240*/  FSEL R48, R15, R48, !P0 ;  /* 0x000000300f307208 */ /* 0x000fe40004000000 */
[----:B------:R-:W-:-:S02]  /*1250*/  FSEL R50, R17, R50, !P0 ;  /* 0x0000003211327208 */ /* 0x000fc40004000000 */
[----:B------:R-:W-:Y:S02]  /*1260*/  FSEL R51, R18, R51, !P0 ;  /* 0x0000003312337208 */ /* 0x000fe40004000000 */
[----:B------:R-:W-:Y:S02]  /*1270*/  FSEL R52, R19, R52, !P0 ;  /* 0x0000003413347208 */ /* 0x000fe40004000000 */
        /* <DEDUP_REMOVED lines=18> */
[----:B------:R-:W-:Y:S02]  /*13a0*/  IADD3.X R25, RZ, R25, RZ, P2, !PT ;  /* 0x00000019ff197210 */ /* 0x000fe400017fe4ff */
[----:B------:R-:W-:Y:S02]  /*13b0*/  IADD3.X R27, RZ, R27, RZ, P3, !PT ;  /* 0x0000001bff1b7210 */ /* 0x000fe40001ffe4ff */
[----:B------:R-:W-:Y:S01]  /*13c0*/  IADD3.X R29, RZ, R29, RZ, P4, !PT ;  /* 0x0000001dff1d7210 */ /* 0x000fe200027fe4ff */
[----:B-1----:R-:W-:Y:S06]  /*13d0*/  @!P1 BRA `(.L_x_1) ;  /* 0xffffffec00a49947 */ /* 0x002fec000383ffff */
[----:B------:R-:W-:Y:S01]  /*13e0*/  FADD R3, R30, R31 ;  /* 0x0000001f1e037221 */ /* 0x000fe20000000000 */
[----:B------:R-:W-:Y:S01]  /*13f0*/  FMUL R4, R31, 0.25 ;  /* 0x3e8000001f047820 */ /* 0x000fe20000400000 */
[----:B------:R-:W-:Y:S01]  /*1400*/  FMUL R9, R32, 0.25 ;  /* 0x3e80000020097820 */ /* 0x000fe20000400000 */
[----:B------:R-:W-:Y:S01]  /*1410*/  FMUL R6, R33, 0.25 ;  /* 0x3e80000021067820 */ /* 0x000fe20000400000 */
[C---:B------:R-:W-:Y:S01]  /*1420*/  FMUL R2, R3.reuse, 0.25 ;  /* 0x3e80000003027820 */ /* 0x040fe20000400000 */
[C---:B------:R-:W-:Y:S01]  /*1430*/  FSETP.GT.AND P1, PT, |R3|.reuse, 8.50705917302346158658e+37, PT ;  /* 0x7e8000000300780b */ /* 0x040fe20003f24200 */
[----:B------:R-:W-:Y:S01]  /*1440*/  FADD R49, -R46, R49 ;  /* 0x000000312e317221 */ /* 0x000fe20000000100 */
[----:B------:R-:W-:Y:S01]  /*1450*/  FSETP.GEU.AND P4, PT, |R3|, 1.175494350822287508e-38, PT ;  /* 0x008000000300780b */ /* 0x000fe20003f8e200 */
[----:B------:R-:W-:Y:S01]  /*1460*/  FMUL R13, R34, 0.25 ;  /* 0x3e800000220d7820 */ /* 0x000fe20000400000 */
[----:B------:R-:W-:Y:S01]  /*1470*/  FSEL R31, R4, R31, P1 ;  /* 0x0000001f041f7208 */ /* 0x000fe20000800000 */
[----:B------:R-:W-:Y:S01]  /*1480*/  FADD R4, R32, R3 ;  /* 0x0000000320047221 */ /* 0x000fe20000000000 */
[----:B------:R-:W-:Y:S01]  /*1490*/  FSEL R2, R2, R3, P1 ;  /* 0x0000000302027208 */ /* 0x000fe20000800000 */
[----:B------:R-:W-:Y:S01]  /*14a0*/  FMUL R5, R49, R49 ;  /* 0x0000003131057220 */ /* 0x000fe20000400000 */
[----:B------:R-:W-:Y:S01]  /*14b0*/  FSETP.NEU.AND P5, PT, R3, RZ, PT ;  /* 0x000000ff0300720b */ /* 0x000fe20003fad000 */
[C---:B------:R-:W-:Y:S01]  /*14c0*/  FMUL R7, R4.reuse, 0.25 ;  /* 0x3e80000004077820 */ /* 0x040fe20000400000 */
[C---:B------:R-:W-:Y:S01]  /*14d0*/  FSETP.GEU.AND P1, PT, |R4|.reuse, 1.175494350822287508e-38, PT ;  /* 0x008000000400780b */ /* 0x040fe20003f2e200 */
[----:B------:R-:W-:Y:S01]  /*14e0*/  FADD R11, R33, R4 ;  /* 0x00000004210b7221 */ /* 0x000fe20000000000 */
[----:B------:R-:W-:Y:S01]  /*14f0*/  FSETP.GT.AND P2, PT, |R4|, 8.50705917302346158658e+37, PT ;  /* 0x7e8000000400780b */ /* 0x000fe20003f44200 */
[----:B------:R-:W-:Y:S01]  /*1500*/  FADD R39, R38, R39 ;  /* 0x0000002726277221 */ /* 0x000fe20000000000 */
[----:B------:R-:W-:Y:S01]  /*1510*/  FMUL R5, R30, R5 ;  /* 0x000000051e057220 */ /* 0x000fe20000400000 */
[----:B------:R-:W-:Y:S01]  /*1520*/  @!P4 FMUL R2, R2, 16777216 ;  /* 0x4b8000000202c820 */ /* 0x000fe20000400000 */
[----:B------:R-:W-:Y:S01]  /*1530*/  FSEL R7, R7, R4, P2 ;  /* 0x0000000407077208 */ /* 0x000fe20001000000 */
[----:B------:R-:W-:Y:S01]  /*1540*/  @!P4 FMUL R31, R31, 16777216 ;  /* 0x4b8000001f1fc820 */ /* 0x000fe20000400000 */
[----:B------:R-:W-:Y:S01]  /*1550*/  FSETP.GT.AND P3, PT, |R11|, 8.50705917302346158658e+37, PT ;  /* 0x7e8000000b00780b */ /* 0x000fe20003f64200 */
[----:B------:R-:W-:Y:S01]  /*1560*/  FADD R8, R34, R11 ;  /* 0x0000000b22087221 */ /* 0x000fe20000000000 */
[----:B------:R-:W-:Y:S01]  /*1570*/  FSEL R32, R9, R32, P2 ;  /* 0x0000002009207208 */ /* 0x000fe20001000000 */
[----:B------:R-:W1:Y:S01]  /*1580*/  MUFU.RCP R2, R2 ;  /* 0x0000000200027308 */ /* 0x000e620000001000 */
[----:B------:R-:W-:Y:S01]  /*1590*/  FSETP.GEU.AND P2, PT, |R11|, 1.175494350822287508e-38, PT ;  /* 0x008000000b00780b */ /* 0x000fe20003f4e200 */
[----:B------:R-:W-:Y:S01]  /*15a0*/  @!P1 FMUL R7, R7, 16777216 ;  /* 0x4b80000007079820 */ /* 0x000fe20000400000 */
[----:B------:R-:W-:Y:S01]  /*15b0*/  FSEL R33, R6, R33, P3 ;  /* 0x0000002106217208 */ /* 0x000fe20001800000 */
[----:B------:R-:W-:Y:S01]  /*15c0*/  FMUL R6, R11, 0.25 ;  /* 0x3e8000000b067820 */ /* 0x000fe20000400000 */
[----:B------:R-:W-:Y:S01]  /*15d0*/  @!P1 FMUL R32, R32, 16777216 ;  /* 0x4b80000020209820 */ /* 0x000fe20000400000 */
[----:B------:R-:W-:Y:S01]  /*15e0*/  FMUL R9, R8, 0.25 ;  /* 0x3e80000008097820 */ /* 0x000fe20000400000 */
[C---:B------:R-:W-:Y:S01]  /*15f0*/  FADD R15, R35.reuse, R8 ;  /* 0x00000008230f7221 */ /* 0x040fe20000000000 */
[----:B------:R-:W2:Y:S01]  /*1600*/  MUFU.RCP R7, R7 ;  /* 0x0000000700077308 */ /* 0x000ea20000001000 */
[----:B------:R-:W-:Y:S01]  /*1610*/  FSEL R6, R6, R11, P3 ;  /* 0x0000000b06067208 */ /* 0x000fe20001800000 */
[----:B------:R-:W-:Y:S01]  /*1620*/  FMUL R12, R35, 0.25 ;  /* 0x3e800000230c7820 */ /* 0x000fe20000400000 */
[C---:B------:R-:W-:Y:S01]  /*1630*/  FSETP.GEU.AND P3, PT, |R8|.reuse, 1.175494350822287508e-38, PT ;  /* 0x008000000800780b */ /* 0x040fe20003f6e200 */
[----:B------:R-:W-:Y:S01]  /*1640*/  FMUL R10, R15, 0.25 ;  /* 0x3e8000000f0a7820 */ /* 0x000fe20000400000 */
[----:B------:R-:W-:Y:S01]  /*1650*/  FSETP.GT.AND P4, PT, |R8|, 8.50705917302346158658e+37, PT ;  /* 0x7e8000000800780b */ /* 0x000fe20003f84200 */
[----:B------:R-:W-:Y:S01]  /*1660*/  @!P2 FMUL R6, R6, 16777216 ;  /* 0x4b8000000606a820 */ /* 0x000fe20000400000 */
[----:B-1----:R-:W-:Y:S01]  /*1670*/  FMUL R2, R2, R31 ;  /* 0x0000001f02027220 */ /* 0x002fe20000400000 */
[----:B------:R-:W-:Y:S01]  /*1680*/  @!P2 FMUL R33, R33, 16777216 ;  /* 0x4b8000002121a820 */ /* 0x000fe20000400000 */
[----:B------:R-:W-:Y:S01]  /*1690*/  FSETP.NEU.AND P2, PT, R4, RZ, PT ;  /* 0x000000ff0400720b */ /* 0x000fe20003f4d000 */
[----:B------:R-:W-:Y:S01]  /*16a0*/  FMUL R14, R37, 0.25 ;  /* 0x3e800000250e7820 */ /* 0x000fe20000400000 */
[----:B------:R-:W-:Y:S01]  /*16b0*/  FSEL R34, R13, R34, P4 ;  /* 0x000000220d227208 */ /* 0x000fe20002000000 */
[----:B------:R-:W1:Y:S01]  /*16c0*/  MUFU.RCP R6, R6 ;  /* 0x0000000600067308 */ /* 0x000e620000001000 */
[----:B------:R-:W-:Y:S01]  /*16d0*/  FSEL R2, R2, RZ, P5 ;  /* 0x000000ff02027208 */ /* 0x000fe20002800000 */
[----:B------:R-:W-:Y:S01]  /*16e0*/  FMUL R13, R36, 0.25 ;  /* 0x3e800000240d7820 */ /* 0x000fe20000400000 */
[----:B--2---:R-:W-:Y:S01]  /*16f0*/  FMUL R7, R7, R32 ;  /* 0x0000002007077220 */ /* 0x004fe20000400000 */
[----:B------:R-:W-:Y:S01]  /*1700*/  FSEL R9, R9, R8, P4 ;  /* 0x0000000809097208 */ /* 0x000fe20002000000 */
[----:B------:R-:W-:Y:S01]  /*1710*/  @!P3 FMUL R34, R34, 16777216 ;  /* 0x4b8000002222b820 */ /* 0x000fe20000400000 */
[----:B------:R-:W-:Y:S01]  /*1720*/  FFMA R49, R49, R2, R46 ;  /* 0x0000000231317223 */ /* 0x000fe2000000002e */
[----:B------:R-:W-:Y:S01]  /*1730*/  FSETP.GT.AND P1, PT, |R15|, 8.50705917302346158658e+37, PT ;  /* 0x7e8000000f00780b */ /* 0x000fe20003f24200 */
[----:B------:R-:W-:Y:S01]  /*1740*/  FFMA R5, R2, R5, R39 ;  /* 0x0000000502057223 */ /* 0x000fe20000000027 */
[----:B------:R-:W-:Y:S01]  /*1750*/  FSEL R7, R7, RZ, P2 ;  /* 0x000000ff07077208 */ /* 0x000fe20001000000 */
[----:B------:R-:W-:Y:S01]  /*1760*/  FADD R48, R48, -R49 ;  /* 0x8000003130307221 */ /* 0x000fe20000000000 */
[----:B------:R-:W-:Y:S01]  /*1770*/  FSETP.GEU.AND P4, PT, |R15|, 1.175494350822287508e-38, PT ;  /* 0x008000000f00780b */ /* 0x000fe20003f8e200 */
[----:B------:R-:W-:Y:S01]  /*1780*/  @!P3 FMUL R9, R9, 16777216 ;  /* 0x4b8000000909b820 */ /* 0x000fe20000400000 */
[----:B------:R-:W-:Y:S01]  /*1790*/  FSEL R35, R12, R35, P1 ;  /* 0x000000230c237208 */ /* 0x000fe20000800000 */
[----:B------:R-:W-:Y:S01]  /*17a0*/  FMUL R2, R48, R48 ;  /* 0x0000003030027220 */ /* 0x000fe20000400000 */
[----:B------:R-:W-:Y:S01]  /*17b0*/  FADD R12, R36, R15 ;  /* 0x0000000f240c7221 */ /* 0x000fe20000000000 */
[----:B------:R-:W-:Y:S01]  /*17c0*/  FFMA R49, R48, R7, R49 ;  /* 0x0000000730317223 */ /* 0x000fe20000000031 */
[----:B------:R-:W-:Y:S01]  /*17d0*/  FADD R40, R40, R5 ;  /* 0x0000000528287221 */ /* 0x000fe20000000000 */
[----:B------:R-:W-:Y:S01]  /*17e0*/  FMUL R2, R3, R2 ;  /* 0x0000000203027220 */ /* 0x000fe20000400000 */
[----:B------:R-:W-:Y:S01]  /*17f0*/  FSEL R10, R10, R15, P1 ;  /* 0x0000000f0a0a7208 */ /* 0x000fe20000800000 */
[--C-:B------:R-:W-:Y:S01]  /*1800*/  FADD R50, R50, -R49.reuse ;  /* 0x8000003132327221 */ /* 0x100fe20000000000 */
[C---:B------:R-:W-:Y:S01]  /*1810*/  FSETP.GEU.AND P3, PT, |R12|.reuse, 1.175494350822287508e-38, PT ;  /* 0x008000000c00780b */ /* 0x040fe20003f6e200 */
[----:B------:R-:W2:Y:S01]  /*1820*/  MUFU.RCP R9, R9 ;  /* 0x0000000900097308 */ /* 0x000ea20000001000 */
[----:B------:R-:W-:Y:S01]  /*1830*/  FFMA R2, R7, R2, R40 ;  /* 0x0000000207027223 */ /* 0x000fe20000000028 */
[----:B------:R-:W-:Y:S01]  /*1840*/  FMUL R5, R12, 0.25 ;  /* 0x3e8000000c057820 */ /* 0x000fe20000400000 */
[----:B------:R-:W-:Y:S01]  /*1850*/  FMUL R3, R50, R50 ;  /* 0x0000003232037220 */ /* 0x000fe20000400000 */
[----:B------:R-:W-:Y:S01]  /*1860*/  FADD R7, R37, R12 ;  /* 0x0000000c25077221 */ /* 0x000fe20000000000 */
[----:B------:R-:W-:Y:S01]  /*1870*/  @!P4 FMUL R10, R10, 16777216 ;  /* 0x4b8000000a0ac820 */ /* 0x000fe20000400000 */
[----:B------:R-:W-:Y:S01]  /*1880*/  FSETP.GT.AND P1, PT, |R12|, 8.50705917302346158658e+37, PT ;  /* 0x7e8000000c00780b */ /* 0x000fe20003f24200 */
[----:B-1----:R-:W-:Y:S01]  /*1890*/  FMUL R6, R6, R33 ;  /* 0x0000002106067220 */ /* 0x002fe20000400000 */
[----:B------:R-:W-:Y:S01]  /*18a0*/  FSETP.NEU.AND P2, PT, R11, RZ, PT ;  /* 0x000000ff0b00720b */ /* 0x000fe20003f4d000 */
[----:B------:R-:W-:Y:S01]  /*18b0*/  @!P4 FMUL R35, R35, 16777216 ;  /* 0x4b8000002323c820 */ /* 0x000fe20000400000 */
[----:B------:R-:W-:Y:S01]  /*18c0*/  FMUL R3, R4, R3 ;  /* 0x0000000304037220 */ /* 0x000fe20000400000 */
[----:B------:R-:W-:Y:S01]  /*18d0*/  FSEL R4, R5, R12, P1 ;  /* 0x0000000c05047208 */ /* 0x000fe20000800000 */
[----:B------:R-:W1:Y:S01]  /*18e0*/  MUFU.RCP R10, R10 ;  /* 0x0000000a000a7308 */ /* 0x000e620000001000 */
[----:B------:R-:W-:Y:S01]  /*18f0*/  FSETP.GEU.AND P4, PT, |R7|, 1.175494350822287508e-38, PT ;  /* 0x008000000700780b */ /* 0x000fe20003f8e200 */
[----:B------:R-:W-:Y:S01]  /*1900*/  FADD R41, R41, R2 ;  /* 0x0000000229297221 */ /* 0x000fe20000000000 */
[----:B------:R-:W-:Y:S01]  /*1910*/  FSEL R6, R6, RZ, P2 ;  /* 0x000000ff06067208 */ /* 0x000fe20001000000 */
[----:B------:R-:W-:Y:S01]  /*1920*/  FMUL R2, R7, 0.25 ;  /* 0x3e80000007027820 */ /* 0x000fe20000400000 */
[----:B------:R-:W-:Y:S01]  /*1930*/  FSEL R13, R13, R36, P1 ;  /* 0x000000240d0d7208 */ /* 0x000fe20000800000 */
[----:B------:R-:W-:Y:S01]  /*1940*/  @!P3 FMUL R4, R4, 16777216 ;  /* 0x4b8000000404b820 */ /* 0x000fe20000400000 */
[----:B------:R-:W-:Y:S01]  /*1950*/  FSETP.GT.AND P1, PT, |R7|, 8.50705917302346158658e+37, PT ;  /* 0x7e8000000700780b */ /* 0x000fe20003f24200 */
[----:B------:R-:W-:Y:S01]  /*1960*/  FFMA R50, R50, R6, R49 ;  /* 0x0000000632327223 */ /* 0x000fe20000000031 */
[----:B------:R-:W-:Y:S01]  /*1970*/  FFMA R3, R6, R3, R41 ;  /* 0x0000000306037223 */ /* 0x000fe20000000029 */
[----:B------:R-:W3:Y:S01]  /*1980*/  SHFL.BFLY PT, R16, R7, 0x4, 0x1f ;  /* 0x0c801f0007107f89 */ /* 0x000ee200000e0000 */
[----:B------:R-:W-:Y:S01]  /*1990*/  FSEL R6, R2, R7, P1 ;  /* 0x0000000702067208 */ /* 0x000fe20000800000 */
[----:B--2---:R-:W-:Y:S01]  /*19a0*/  FMUL R9, R9, R34 ;  /* 0x0000002209097220 */ /* 0x004fe20000400000 */
[----:B------:R-:W-:Y:S01]  /*19b0*/  FSETP.NEU.AND P2, PT, R8, RZ, PT ;  /* 0x000000ff0800720b */ /* 0x000fe20003f4d000 */
[----:B------:R-:W2:Y:S01]  /*19c0*/  MUFU.RCP R4, R4 ;  /* 0x0000000400047308 */ /* 0x000ea20000001000 */
[--C-:B------:R-:W-:Y:S01]  /*19d0*/  FADD R51, R51, -R50.reuse ;  /* 0x8000003233337221 */ /* 0x100fe20000000000 */
[----:B------:R-:W-:Y:S01]  /*19e0*/  @!P4 FMUL R6, R6, 16777216 ;  /* 0x4b8000000606c820 */ /* 0x000fe20000400000 */
[----:B------:R-:W-:Y:S01]  /*19f0*/  FSEL R9, R9, RZ, P2 ;  /* 0x000000ff09097208 */ /* 0x000fe20001000000 */
[----:B-1----:R-:W-:Y:S01]  /*1a00*/  FMUL R10, R10, R35 ;  /* 0x000000230a0a7220 */ /* 0x002fe20000400000 */
[----:B------:R-:W-:Y:S01]  /*1a10*/  FSETP.NEU.AND P2, PT, R15, RZ, PT ;  /* 0x000000ff0f00720b */ /* 0x000fe20003f4d000 */
[----:B------:R-:W-:Y:S01]  /*1a20*/  FMUL R2, R51, R51 ;  /* 0x0000003333027220 */ /* 0x000fe20000400000 */
[----:B------:R-:W-:Y:S01]  /*1a30*/  @!P3 FMUL R13, R13, 16777216 ;  /* 0x4b8000000d0db820 */ /* 0x000fe20000400000 */
[----:B------:R-:W-:Y:S01]  /*1a40*/  FFMA R5, R51, R9, R50 ;  /* 0x0000000933057223 */ /* 0x000fe20000000032 */
[----:B------:R-:W1:Y:S01]  /*1a50*/  MUFU.RCP R6, R6 ;  /* 0x0000000600067308 */ /* 0x000e620000001000 */
[----:B------:R-:W-:Y:S01]  /*1a60*/  FSEL R10, R10, RZ, P2 ;  /* 0x000000ff0a0a7208 */ /* 0x000fe20001000000 */
[----:B------:R-:W-:Y:S01]  /*1a70*/  FADD R42, R42, R3 ;  /* 0x000000032a2a7221 */ /* 0x000fe20000000000 */
[----:B------:R-:W-:Y:S01]  /*1a80*/  FMUL R2, R11, R2 ;  /* 0x000000020b027220 */ /* 0x000fe20000400000 */
[--C-:B------:R-:W-:Y:S01]  /*1a90*/  FADD R52, R52, -R5.reuse ;  /* 0x8000000534347221 */ /* 0x100fe20000000000 */
[----:B------:R-:W-:Y:S01]  /*1aa0*/  FSEL R37, R14, R37, P1 ;  /* 0x000000250e257208 */ /* 0x000fe20000800000 */
[----:B--2---:R-:W-:Y:S01]  /*1ab0*/  FMUL R13, R4, R13 ;  /* 0x0000000d040d7220 */ /* 0x004fe20000400000 */
[----:B------:R-:W-:Y:S01]  /*1ac0*/  FFMA R2, R9, R2, R42 ;  /* 0x0000000209027223 */ /* 0x000fe2000000002a */
[C---:B------:R-:W-:Y:S01]  /*1ad0*/  FFMA R4, R52.reuse, R10, R5 ;  /* 0x0000000a34047223 */ /* 0x040fe20000000005 */
[----:B------:R-:W-:Y:S01]  /*1ae0*/  FMUL R3, R52, R52 ;  /* 0x0000003434037220 */ /* 0x000fe20000400000 */
[----:B------:R-:W-:Y:S01]  /*1af0*/  FSETP.NEU.AND P1, PT, R12, RZ, PT ;  /* 0x000000ff0c00720b */ /* 0x000fe20003f2d000 */
[----:B------:R-:W-:Y:S01]  /*1b00*/  @!P4 FMUL R37, R37, 16777216 ;  /* 0x4b8000002525c820 */ /* 0x000fe20000400000 */
[----:B------:R-:W-:Y:S01]  /*1b10*/  FADD R43, R43, R2 ;  /* 0x000000022b2b7221 */ /* 0x000fe20000000000 */
[----:B------:R-:W-:Y:S01]  /*1b20*/  FMUL R3, R8, R3 ;  /* 0x0000000308037220 */ /* 0x000fe20000400000 */
[----:B------:R-:W-:Y:S01]  /*1b30*/  FADD R53, R53, -R4 ;  /* 0x8000000435357221 */ /* 0x000fe20000000000 */
[----:B------:R-:W-:Y:S01]  /*1b40*/  FSEL R13, R13, RZ, P1 ;  /* 0x000000ff0d0d7208 */ /* 0x000fe20000800000 */
[----:B---3--:R-:W-:Y:S01]  /*1b50*/  FADD R5, R7, R16 ;  /* 0x0000001007057221 */ /* 0x008fe20000000000 */
[----:B-1----:R-:W-:Y:S01]  /*1b60*/  FMUL R6, R6, R37 ;  /* 0x0000002506067220 */ /* 0x002fe20000400000 */
[----:B------:R-:W-:Y:S01]  /*1b70*/  FFMA R3, R10, R3, R43 ;  /* 0x000000030a037223 */ /* 0x000fe2000000002b */
[----:B------:R-:W-:Y:S01]  /*1b80*/  FMUL R2, R53, R53 ;  /* 0x0000003535027220 */ /* 0x000fe20000400000 */
[----:B------:R-:W-:Y:S01]  /*1b90*/  FSETP.NEU.AND P2, PT, R7, RZ, PT ;  /* 0x000000ff0700720b */ /* 0x000fe20003f4d000 */
[----:B------:R-:W-:Y:S01]  /*1ba0*/  FFMA R53, R53, R13, R4 ;  /* 0x0000000d35357223 */ /* 0x000fe20000000004 */
[----:B------:R-:W-:Y:S01]  /*1bb0*/  FSETP.GEU.AND P3, PT, |R5|, 1.175494350822287508e-38, PT ;  /* 0x008000000500780b */ /* 0x000fe20003f6e200 */
[----:B------:R-:W-:Y:S01]  /*1bc0*/  FADD R44, R44, R3 ;  /* 0x000000032c2c7221 */ /* 0x000fe20000000000 */
[----:B------:R-:W-:Y:S01]  /*1bd0*/  FMUL R2, R15, R2 ;  /* 0x000000020f027220 */ /* 0x000fe20000400000 */
[----:B------:R-:W-:Y:S01]  /*1be0*/  FSEL R6, R6, RZ, P2 ;  /* 0x000000ff06067208 */ /* 0x000fe20001000000 */
[C---:B------:R-:W-:Y:S01]  /*1bf0*/  FMUL R4, R5.reuse, 0.25 ;  /* 0x3e80000005047820 */ /* 0x040fe20000400000 */
[--C-:B------:R-:W-:Y:S01]  /*1c00*/  FADD R54, R54, -R53.reuse ;  /* 0x8000003536367221 */ /* 0x100fe20000000000 */
[----:B------:R-:W1:Y:S01]  /*1c10*/  SHFL.BFLY PT, R10, R5, 0x2, 0x1f ;  /* 0x0c401f00050a7f89 */ /* 0x000e6200000e0000 */
[----:B------:R-:W-:Y:S01]  /*1c20*/  FSETP.GT.AND P1, PT, |R5|, 8.50705917302346158658e+37, PT ;  /* 0x7e8000000500780b */ /* 0x000fe20003f24200 */
[----:B------:R-:W-:Y:S01]  /*1c30*/  FFMA R2, R13, R2, R44 ;  /* 0x000000020d027223 */ /* 0x000fe2000000002c */
[C---:B------:R-:W-:Y:S01]  /*1c40*/  FMUL R3, R54.reuse, R54 ;  /* 0x0000003636037220 */ /* 0x040fe20000400000 */
[----:B------:R-:W-:Y:S01]  /*1c50*/  FFMA R53, R54, R6, R53 ;  /* 0x0000000636357223 */ /* 0x000fe20000000035 */
[----:B------:R-:W-:Y:S01]  /*1c60*/  FSEL R8, R4, R5, P1 ;  /* 0x0000000504087208 */ /* 0x000fe20000800000 */
[----:B------:R-:W-:Y:S01]  /*1c70*/  FADD R45, R45, R2 ;  /* 0x000000022d2d7221 */ /* 0x000fe20000000000 */
[----:B------:R-:W-:Y:S01]  /*1c80*/  FMUL R3, R12, R3 ;  /* 0x000000030c037220 */ /* 0x000fe20000400000 */
[----:B------:R-:W-:Y:S01]  /*1c90*/  FSETP.NEU.AND P2, PT, R5, RZ, PT ;  /* 0x000000ff0500720b */ /* 0x000fe20003f4d000 */
[----:B------:R-:W2:Y:S01]  /*1ca0*/  SHFL.BFLY PT, R2, R53, 0x4, 0x1f ;  /* 0x0c801f0035027f89 */ /* 0x000ea200000e0000 */
[----:B------:R-:W-:Y:S01]  /*1cb0*/  @!P3 FMUL R8, R8, 16777216 ;  /* 0x4b8000000808b820 */ /* 0x000fe20000400000 */
[----:B------:R-:W-:Y:S01]  /*1cc0*/  FFMA R3, R6, R3, R45 ;  /* 0x0000000306037223 */ /* 0x000fe2000000002d */
[----:B------:R-:W-:Y:S01]  /*1cd0*/  ULDC.64 UR6, c[0x0][0x240] ;  /* 0x0000900000067ab9 */ /* 0x000fe20000000a00 */
[----:B------:R-:W-:Y:S01]  /*1ce0*/  ULDC.64 UR8, c[0x0][0x238] ;  /* 0x00008e0000087ab9 */ /* 0x000fe20000000a00 */
[----:B------:R-:W3:Y:S01]  /*1cf0*/  MUFU.RCP R9, R8 ;  /* 0x0000000800097308 */ /* 0x000ee20000001000 */
[----:B------:R-:W-:Y:S01]  /*1d00*/  @P1 FMUL R16, R16, 0.25 ;  /* 0x3e80000010101820 */ /* 0x000fe20000400000 */
[----:B------:R-:W4:Y:S01]  /*1d10*/  SHFL.BFLY PT, R4, R3, 0x4, 0x1f ;  /* 0x0c801f0003047f89 */ /* 0x000f2200000e0000 */
[----:B------:R-:W-:-:S02]  /*1d20*/  MOV R21, 0xffffffc0 ;  /* 0xffffffc000157802 */ /* 0x000fc40000000f00 */
[----:B------:R-:W-:Y:S01]  /*1d30*/  @!P3 FMUL R16, R16, 16777216 ;  /* 0x4b8000001010b820 */ /* 0x000fe20000400000 */
[----:B-1----:R-:W-:-:S04]  /*1d40*/  FADD R11, R5, R10 ;  /* 0x0000000a050b7221 */ /* 0x002fc80000000000 */
[----:B------:R-:W-:Y:S01]  /*1d50*/  FMUL R12, R11, 0.25 ;  /* 0x3e8000000b0c7820 */ /* 0x000fe20000400000 */
[----:B---3--:R-:W-:Y:S01]  /*1d60*/  FMUL R9, R9, R16 ;  /* 0x0000001009097220 */ /* 0x008fe20000400000 */
[C---:B------:R-:W-:Y:S01]  /*1d70*/  FSETP.GEU.AND P3, PT, |R11|.reuse, 1.175494350822287508e-38, PT ;  /* 0x008000000b00780b */ /* 0x040fe20003f6e200 */
[----:B------:R-:W1:Y:S01]  /*1d80*/  SHFL.BFLY PT, R8, R11, 0x1, 0x1f ;  /* 0x0c201f000b087f89 */ /* 0x000e6200000e0000 */
[----:B------:R-:W-:Y:S01]  /*1d90*/  FSETP.GT.AND P1, PT, |R11|, 8.50705917302346158658e+37, PT ;  /* 0x7e8000000b00780b */ /* 0x000fe20003f24200 */
[----:B--2---:R-:W-:Y:S01]  /*1da0*/  FADD R2, -R53, R2 ;  /* 0x0000000235027221 */ /* 0x004fe20000000100 */
[----:B------:R-:W-:Y:S02]  /*1db0*/  FSEL R9, R9, RZ, P2 ;  /* 0x000000ff09097208 */ /* 0x000fe40001000000 */
[----:B------:R-:W-:Y:S01]  /*1dc0*/  FSEL R12, R12, R11, P1 ;  /* 0x0000000b0c0c7208 */ /* 0x000fe20000800000 */
[C---:B------:R-:W-:Y:S02]  /*1dd0*/  FMUL R6, R2.reuse, R2 ;  /* 0x0000000202067220 */ /* 0x040fe40000400000 */
[----:B------:R-:W-:Y:S01]  /*1de0*/  FFMA R2, R2, R9, R53 ;  /* 0x0000000902027223 */ /* 0x000fe20000000035 */
[----:B----4-:R-:W-:Y:S01]  /*1df0*/  FADD R4, R3, R4 ;  /* 0x0000000403047221 */ /* 0x010fe20000000000 */
[----:B------:R-:W-:-:S02]  /*1e00*/  FMUL R6, R7, R6 ;  /* 0x0000000607067220 */ /* 0x000fc40000400000 */
[----:B------:R-:W-:Y:S01]  /*1e10*/  @!P3 FMUL R12, R12, 16777216 ;  /* 0x4b8000000c0cb820 */ /* 0x000fe20000400000 */
[----:B------:R-:W2:Y:S01]  /*1e20*/  SHFL.BFLY PT, R3, R2, 0x2, 0x1f ;  /* 0x0c401f0002037f89 */ /* 0x000ea200000e0000 */
[----:B------:R-:W-:Y:S01]  /*1e30*/  FFMA R4, R9, R6, R4 ;  /* 0x0000000609047223 */ /* 0x000fe20000000004 */
[----:B------:R-:W-:Y:S01]  /*1e40*/  @P1 FMUL R10, R10, 0.25 ;  /* 0x3e8000000a0a1820 */ /* 0x000fe20000400000 */
[----:B------:R-:W3:Y:S01]  /*1e50*/  MUFU.RCP R9, R12 ;  /* 0x0000000c00097308 */ /* 0x000ee20000001000 */
[----:B------:R-:W-:Y:S02]  /*1e60*/  FSETP.NEU.AND P1, PT, R11, RZ, PT ;  /* 0x000000ff0b00720b */ /* 0x000fe40003f2d000 */
[----:B------:R-:W4:Y:S01]  /*1e70*/  SHFL.BFLY PT, R7, R4, 0x2, 0x1f ;  /* 0x0c401f0004077f89 */ /* 0x000f2200000e0000 */
[----:B------:R-:W-:-:S04]  /*1e80*/  @!P3 FMUL R10, R10, 16777216 ;  /* 0x4b8000000a0ab820 */ /* 0x000fc80000400000 */
[----:B---3--:R-:W-:Y:S01]  /*1e90*/  FMUL R9, R9, R10 ;  /* 0x0000000a09097220 */ /* 0x008fe20000400000 */
[----:B-1----:R-:W-:-:S04]  /*1ea0*/  FADD R10, R11, R8 ;  /* 0x000000080b0a7221 */ /* 0x002fc80000000000 */
[----:B------:R-:W-:Y:S01]  /*1eb0*/  FSEL R9, R9, RZ, P1 ;  /* 0x000000ff09097208 */ /* 0x000fe20000800000 */
[----:B--2---:R-:W-:Y:S01]  /*1ec0*/  FADD R3, -R2, R3 ;  /* 0x0000000302037221 */ /* 0x004fe20000000100 */
[C---:B------:R-:W-:Y:S02]  /*1ed0*/  FSETP.GT.AND P1, PT, |R10|.reuse, 8.50705917302346158658e+37, PT ;  /* 0x7e8000000a00780b */ /* 0x040fe40003f24200 */
[----:B------:R-:W-:Y:S01]  /*1ee0*/  FSETP.GEU.AND P3, PT, |R10|, 1.175494350822287508e-38, PT ;  /* 0x008000000a00780b */ /* 0x000fe20003f6e200 */
[C---:B------:R-:W-:Y:S01]  /*1ef0*/  FMUL R6, R3.reuse, R3 ;  /* 0x0000000303067220 */ /* 0x040fe20000400000 */
[----:B------:R-:W-:Y:S01]  /*1f00*/  FFMA R19, R3, R9, R2 ;  /* 0x0000000903137223 */ /* 0x000fe20000000002 */
[----:B----4-:R-:W-:Y:S01]  /*1f10*/  FADD R4, R4, R7 ;  /* 0x0000000704047221 */ /* 0x010fe20000000000 */
[C---:B------:R-:W-:Y:S01]  /*1f20*/  FSETP.NEU.AND P2, PT, R10.reuse, RZ, PT ;  /* 0x000000ff0a00720b */ /* 0x040fe20003f4d000 */
[----:B------:R-:W-:Y:S01]  /*1f30*/  FMUL R6, R5, R6 ;  /* 0x0000000605067220 */ /* 0x000fe20000400000 */
[----:B------:R-:W1:Y:S03]  /*1f40*/  S2R R7, SR_TID.X ;  /* 0x0000000000077919 */ /* 0x000e660000002100 */
[----:B------:R-:W-:Y:S01]  /*1f50*/  FFMA R4, R9, R6, R4 ;  /* 0x0000000609047223 */ /* 0x000fe20000000004 */
[----:B------:R-:W2:Y:S01]  /*1f60*/  SHFL.BFLY PT, R2, R19, 0x1, 0x1f ;  /* 0x0c201f0013027f89 */ /* 0x000ea200000e0000 */
[----:B------:R-:W-:Y:S01]  /*1f70*/  @P1 FMUL R10, R10, 0.25 ;  /* 0x3e8000000a0a1820 */ /* 0x000fe20000400000 */
[----:B------:R-:W-:-:S02]  /*1f80*/  @P1 FMUL R8, R8, 0.25 ;  /* 0x3e80000008081820 */ /* 0x000fc40000400000 */
[----:B------:R-:W3:Y:S01]  /*1f90*/  SHFL.BFLY PT, R3, R4, 0x1, 0x1f ;  /* 0x0c201f0004037f89 */ /* 0x000ee200000e0000 */
[----:B------:R-:W-:Y:S01]  /*1fa0*/  @!P3 FMUL R10, R10, 16777216 ;  /* 0x4b8000000a0ab820 */ /* 0x000fe20000400000 */
[----:B------:R-:W-:-:S03]  /*1fb0*/  @!P3 FMUL R8, R8, 16777216 ;  /* 0x4b8000000808b820 */ /* 0x000fc60000400000 */
[----:B------:R-:W4:Y:S01]  /*1fc0*/  MUFU.RCP R5, R10 ;  /* 0x0000000a00057308 */ /* 0x000f220000001000 */
[----:B--2---:R-:W-:Y:S01]  /*1fd0*/  FADD R6, -R19, R2 ;  /* 0x0000000213067221 */ /* 0x004fe20000000100 */
[----:B----4-:R-:W-:-:S03]  /*1fe0*/  FMUL R5, R5, R8 ;  /* 0x0000000805057220 */ /* 0x010fc60000400000 */
[----:B------:R-:W-:Y:S01]  /*1ff0*/  FMUL R8, R6, R6 ;  /* 0x0000000606087220 */ /* 0x000fe20000400000 */
[----:B---3--:R-:W-:Y:S01]  /*2000*/  FADD R2, R4, R3 ;  /* 0x0000000304027221 */ /* 0x008fe20000000000 */
[----:B------:R-:W-:Y:S02]  /*2010*/  FSEL R5, R5, RZ, P2 ;  /* 0x000000ff05057208 */ /* 0x000fe40001000000 */
[----:B------:R-:W-:Y:S01]  /*2020*/  FMUL R8, R11, R8 ;  /* 0x000000080b087220 */ /* 0x000fe20000400000 */
[----:B-1----:R-:W-:Y:S01]  /*2030*/  LOP3.LUT R3, R7, 0x7, RZ, 0xc0, !PT ;  /* 0x0000000707037812 */ /* 0x002fe200078ec0ff */
[----:B------:R-:W-:Y:S02]  /*2040*/  IMAD.MOV.U32 R7, RZ, RZ, 0x39aaaaab ;  /* 0x39aaaaabff077424 */ /* 0x000fe400078e00ff */
[----:B------:R-:W-:Y:S01]  /*2050*/  FFMA R19, R6, R5, R19 ;  /* 0x0000000506137223 */ /* 0x000fe20000000013 */
[----:B------:R-:W-:Y:S01]  /*2060*/  FFMA R8, R5, R8, R2 ;  /* 0x0000000805087223 */ /* 0x000fe20000000002 */
[----:B------:R-:W-:-:S04]  /*2070*/  IMAD.WIDE.U32 R2, R3, 0x10, RZ ;  /* 0x0000001003027825 */ /* 0x000fc800078e00ff */
[----:B------:R-:W-:Y:S01]  /*2080*/  FFMA R8, R8, R7, 9.9999999747524270788e-07 ;  /* 0x358637bd08087423 */ /* 0x000fe20000000007 */
[----:B------:R-:W-:-:S03]  /*2090*/  IADD3 R7, P1, R2, UR6, RZ ;  /* 0x0000000602077c10 */ /* 0x000fc6000ff3e0ff */
[----:B------:R1:W2:Y:S01]  /*20a0*/  MUFU.RSQ R18, R8 ;  /* 0x0000000800127308 */ /* 0x0002a20000001400 */
[----:B------:R-:W-:Y:S02]  /*20b0*/  IADD3 R16, P2, R2, UR8, RZ ;  /* 0x0000000802107c10 */ /* 0x000fe4000ff5e0ff */
[----:B------:R-:W-:Y:S02]  /*20c0*/  IADD3.X R10, R3, UR7, RZ, P1, !PT ;  /* 0x00000007030a7c10 */ /* 0x000fe40008ffe4ff */
[----:B------:R-:W-:-:S09]  /*20d0*/  IADD3.X R17, R3, UR9, RZ, P2, !PT ;  /* 0x0000000903117c10 */ /* 0x000fd200097fe4ff */
.L_x_2:
[----:B------:R-:W-:Y:S01]  /*20e0*/  MOV R2, R7 ;  /* 0x0000000700027202 */ /* 0x000fe20000000f00 */
[----:B------:R-:W3:Y:S01]  /*20f0*/  LDC.64 R22, c[0x0][0x210] ;  /* 0x00008400ff167b82 */ /* 0x000ee20000000a00 */
[----:B------:R-:W-:Y:S01]  /*2100*/  MOV R3, R10 ;  /* 0x0000000a00037202 */ /* 0x000fe20000000f00 */
[----:B------:R-:W4:Y:S04]  /*2110*/  LDG.E.EL.128 R24, desc[UR4][R16.64+0x1800] ;  /* 0x0018000410187981 */ /* 0x000f28000c2e1d00 */
[----:B--2---:R-:W2:Y:S01]  /*2120*/  LDG.E.EL.128 R32, desc[UR4][R2.64+0x1800] ;  /* 0x0018000402207981 */ /* 0x004ea2000c2e1d00 */
[----:B------:R-:W-:-:S03]  /*2130*/  VIADD R21, R21, 0x40 ;  /* 0x0000004015157836 */ /* 0x000fc60000000000 */
[----:B-1----:R1:W5:Y:S02]  /*2140*/  LDG.E.EL.128 R12, desc[UR4][R16.64] ;  /* 0x00000004100c7981 */ /* 0x002364000c2e1d00 */
[----:B------:R-:W-:Y:S02]  /*2150*/  IADD3 R20, R0, R21, RZ ;  /* 0x0000001500147210 */ /* 0x000fe40007ffe0ff */
[----:B------:R-:W5:Y:S01]  /*2160*/  LDG.E.EL.128 R8, desc[UR4][R2.64] ;  /* 0x0000000402087981 */ /* 0x000f62000c2e1d00 */
[----:B------:R-:W-:Y:S02]  /*2170*/  CS2R R4, SRZ ;  /* 0x0000000000047805 */ /* 0x000fe4000001ff00 */
[----:B------:R-:W-:Y:S01]  /*2180*/  CS2R R6, SRZ ;  /* 0x0000000000067805 */ /* 0x000fe2000001ff00 */
[----:B---3--:R-:W-:-:S05]  /*2190*/  IMAD.WIDE R22, R20, 0x2, R22 ;  /* 0x0000000214167825 */ /* 0x008fca00078e0216 */
[----:B------:R2:W3:Y:S01]  /*21a0*/  @!P0 LDG.E.EF.128 R4, desc[UR4][R22.64] ;  /* 0x0000000416048981 */ /* 0x0004e2000c0e1d00 */
[----:B------:R-:W-:Y:S02]  /*21b0*/  ISETP.GE.U32.AND P3, PT, R21, 0xbc0, PT ;  /* 0x00000bc01500780c */ /* 0x000fe40003f66070 */
[----:B-1----:R-:W-:-:S04]  /*21c0*/  IADD3 R16, P2, R16, 0x80, RZ ;  /* 0x0000008010107810 */ /* 0x002fc80007f5e0ff */
[----:B------:R-:W-:Y:S02]  /*21d0*/  IADD3.X R17, RZ, R17, RZ, P2, !PT ;  /* 0x00000011ff117210 */ /* 0x000fe400017fe4ff */
[----:B----4-:R-:W-:Y:S01]  /*21e0*/  PRMT R28, R24, 0x7632, R28 ;  /* 0x00007632181c7816 */ /* 0x010fe2000000001c */
[----:B------:R-:W-:Y:S01]  /*21f0*/  IMAD.U32 R31, R26, 0x10000, RZ ;  /* 0x000100001a1f7824 */ /* 0x000fe200078e00ff */
[----:B------:R-:W-:Y:S02]  /*2200*/  SHF.L.U32 R29, R24, 0x10, RZ ;  /* 0x00000010181d7819 */ /* 0x000fe400000006ff */
[C---:B--2---:R-:W-:Y:S01]  /*2210*/  PRMT R23, R34.reuse, 0x7632, R23 ;  /* 0x0000763222177816 */ /* 0x044fe20000000017 */
[----:B------:R-:W-:Y:S01]  /*2220*/  IMAD.U32 R34, R34, 0x10000, RZ ;  /* 0x0001000022227824 */ /* 0x000fe200078e00ff */
[C---:B------:R-:W-:Y:S02]  /*2230*/  PRMT R24, R25.reuse, 0x7632, R24 ;  /* 0x0000763219187816 */ /* 0x040fe40000000018 */
[----:B------:R-:W-:Y:S01]  /*2240*/  SHF.L.U32 R30, R25, 0x10, RZ ;  /* 0x00000010191e7819 */ /* 0x000fe200000006ff */
[----:B------:R-:W-:Y:S01]  /*2250*/  FADD R34, R31, R34 ;  /* 0x000000221f227221 */ /* 0x000fe20000000000 */
[----:B------:R-:W-:-:S02]  /*2260*/  SHF.L.U32 R38, R32, 0x10, RZ ;  /* 0x0000001020267819 */ /* 0x000fc400000006ff */
[----:B------:R-:W-:Y:S01]  /*2270*/  PRMT R22, R33, 0x7632, R22 ;  /* 0x0000763221167816 */ /* 0x000fe20000000016 */
[----:B------:R-:W-:Y:S01]  /*2280*/  FADD R34, R34, 1 ;  /* 0x3f80000022227421 */ /* 0x000fe20000000000 */
[----:B------:R-:W-:Y:S01]  /*2290*/  PRMT R25, R26, 0x7632, R25 ;  /* 0x000076321a197816 */ /* 0x000fe20000000019 */
[----:B------:R-:W-:Y:S01]  /*22a0*/  FADD R38, R29, R38 ;  /* 0x000000261d267221 */ /* 0x000fe20000000000 */
[----:B------:R-:W-:Y:S02]  /*22b0*/  PRMT R36, R32, 0x7632, R36 ;  /* 0x0000763220247816 */ /* 0x000fe40000000024 */
[----:B------:R-:W-:Y:S01]  /*22c0*/  PRMT R26, R27, 0x7632, R26 ;  /* 0x000076321b1a7816 */ /* 0x000fe2000000001a */
[----:B------:R-:W-:Y:S01]  /*22d0*/  IMAD.U32 R25, R25, 0x10000, RZ ;  /* 0x0001000019197824 */ /* 0x000fe200078e00ff */
[----:B------:R-:W-:Y:S01]  /*22e0*/  PRMT R32, R35, 0x7632, R32 ;  /* 0x0000763223207816 */ /* 0x000fe20000000020 */
[----:B------:R-:W-:Y:S01]  /*22f0*/  FADD R38, R38, 1 ;  /* 0x3f80000026267421 */ /* 0x000fe20000000000 */
[----:B------:R-:W-:Y:S01]  /*2300*/  SHF.L.U32 R31, R22, 0x10, RZ ;  /* 0x00000010161f7819 */ /* 0x000fe200000006ff */
[----:B------:R-:W-:Y:S01]  /*2310*/  IMAD.U32 R22, R23, 0x10000, RZ ;  /* 0x0001000017167824 */ /* 0x000fe200078e00ff */
[----:B------:R-:W-:-:S02]  /*2320*/  SHF.L.U32 R28, R28, 0x10, RZ ;  /* 0x000000101c1c7819 */ /* 0x000fc400000006ff */
[----:B------:R-:W-:Y:S02]  /*2330*/  SHF.L.U32 R26, R26, 0x10, RZ ;  /* 0x000000101a1a7819 */ /* 0x000fe400000006ff */
[----:B------:R-:W-:Y:S02]  /*2340*/  SHF.L.U32 R29, R36, 0x10, RZ ;  /* 0x00000010241d7819 */ /* 0x000fe400000006ff */
[----:B------:R-:W-:Y:S02]  /*2350*/  SHF.L.U32 R23, R32, 0x10, RZ ;  /* 0x0000001020177819 */ /* 0x000fe400000006ff */
[----:B------:R-:W-:Y:S01]  /*2360*/  SHF.L.U32 R27, R27, 0x10, RZ ;  /* 0x000000101b1b7819 */ /* 0x000fe200000006ff */
[----:B------:R-:W-:Y:S01]  /*2370*/  FADD R29, R28, R29 ;  /* 0x0000001d1c1d7221 */ /* 0x000fe20000000000 */
[----:B------:R-:W-:Y:S01]  /*2380*/  SHF.L.U32 R40, R35, 0x10, RZ ;  /* 0x0000001023287819 */ /* 0x000fe200000006ff */
[--C-:B------:R-:W-:Y:S01]  /*2390*/  FADD R35, R25, R22.reuse ;  /* 0x0000001619237221 */ /* 0x100fe20000000000 */
[----:B------:R-:W-:Y:S01]  /*23a0*/  SHF.L.U32 R24, R24, 0x10, RZ ;  /* 0x0000001018187819 */ /* 0x000fe200000006ff */
[----:B------:R-:W-:Y:S01]  /*23b0*/  FADD R36, R26, R23 ;  /* 0x000000171a247221 */ /* 0x000fe20000000000 */
[C---:B-----5:R-:W-:Y:S01]  /*23c0*/  PRMT R22, R12.reuse, 0x7632, R22 ;  /* 0x000076320c167816 */ /* 0x060fe20000000016 */
[----:B------:R-:W-:Y:S01]  /*23d0*/  FADD R40, R27, R40 ;  /* 0x000000281b287221 */ /* 0x000fe20000000000 */
[----:B------:R-:W-:Y:S01]  /*23e0*/  SHF.L.U32 R23, R12, 0x10, RZ ;  /* 0x000000100c177819 */ /* 0x000fe200000006ff */
[----:B------:R-:W-:Y:S01]  /*23f0*/  FADD R31, R24, R31 ;  /* 0x0000001f181f7221 */ /* 0x000fe20000000000 */
[----:B------:R-:W-:Y:S01]  /*2400*/  PRMT R26, R8, 0x7632, R26 ;  /* 0x00007632081a7816 */ /* 0x000fe2000000001a */
[----:B------:R-:W-:Y:S01]  /*2410*/  IMAD.U32 R25, R14, 0x10000, RZ ;  /* 0x000100000e197824 */ /* 0x000fe200078e00ff */
[----:B------:R-:W-:Y:S01]  /*2420*/  SHF.L.U32 R28, R8, 0x10, RZ ;  /* 0x00000010081c7819 */ /* 0x000fe200000006ff */
[----:B------:R-:W-:Y:S01]  /*2430*/  FADD R40, R40, 1 ;  /* 0x3f80000028287421 */ /* 0x000fe20000000000 */
[C---:B------:R-:W-:Y:S01]  /*2440*/  PRMT R12, R13.reuse, 0x7632, R12 ;  /* 0x000076320d0c7816 */ /* 0x040fe2000000000c */
[----:B------:R-:W-:Y:S01]  /*2450*/  FADD R36, R36, 1 ;  /* 0x3f80000024247421 */ /* 0x000fe20000000000 */
[----:B------:R-:W-:Y:S01]  /*2460*/  SHF.L.U32 R24, R13, 0x10, RZ ;  /* 0x000000100d187819 */ /* 0x000fe200000006ff */
[----:B------:R-:W-:Y:S01]  /*2470*/  FADD R28, R23, R28 ;  /* 0x0000001c171c7221 */ /* 0x000fe20000000000 */
[----:B------:R-:W-:-:S02]  /*2480*/  PRMT R8, R9, 0x7632, R8 ;  /* 0x0000763209087816 */ /* 0x000fc40000000008 */
[----:B------:R-:W-:Y:S02]  /*2490*/  SHF.L.U32 R27, R9, 0x10, RZ ;  /* 0x00000010091b7819 */ /* 0x000fe400000006ff */
[----:B------:R-:W-:Y:S02]  /*24a0*/  PRMT R13, R14, 0x7632, R13 ;  /* 0x000076320e0d7816 */ /* 0x000fe4000000000d */
[----:B------:R-:W-:Y:S01]  /*24b0*/  PRMT R9, R10, 0x7632, R9 ;  /* 0x000076320a097816 */ /* 0x000fe20000000009 */
[----:B------:R-:W-:Y:S01]  /*24c0*/  FADD R24, R24, R27 ;  /* 0x0000001b18187221 */ /* 0x000fe20000000000 */
[----:B------:R-:W-:Y:S01]  /*24d0*/  SHF.L.U32 R33, R33, 0x10, RZ ;  /* 0x0000001021217819 */ /* 0x000fe200000006ff */
[----:B------:R-:W-:Y:S01]  /*24e0*/  IMAD.U32 R13, R13, 0x10000, RZ ;  /* 0x000100000d0d7824 */ /* 0x000fe200078e00ff */
[C---:B------:R-:W-:Y:S02]  /*24f0*/  PRMT R14, R15.reuse, 0x7632, R14 ;  /* 0x000076320f0e7816 */ /* 0x040fe4000000000e */
[----:B------:R-:W-:Y:S01]  /*2500*/  SHF.L.U32 R15, R15, 0x10, RZ ;  /* 0x000000100f0f7819 */ /* 0x000fe200000006ff */
[----:B------:R-:W-:Y:S01]  /*2510*/  FADD R33, R30, R33 ;  /* 0x000000211e217221 */ /* 0x000fe20000000000 */
[----:B------:R-:W-:Y:S01]  /*2520*/  SHF.L.U32 R32, R11, 0x10, RZ ;  /* 0x000000100b207819 */ /* 0x000fe200000006ff */
[----:B------:R-:W-:Y:S01]  /*2530*/  IMAD.U32 R30, R10, 0x10000, RZ ;  /* 0x000100000a1e7824 */ /* 0x000fe200078e00ff */
[----:B------:R-:W-:Y:S01]  /*2540*/  SHF.L.U32 R23, R8, 0x10, RZ ;  /* 0x0000001008177819 */ /* 0x000fe200000006ff */
[----:B------:R-:W-:Y:S01]  /*2550*/  IMAD.U32 R8, R9, 0x10000, RZ ;  /* 0x0001000009087824 */ /* 0x000fe200078e00ff */
[----:B------:R-:W-:Y:S01]  /*2560*/  PRMT R10, R11, 0x7632, R10 ;  /* 0x000076320b0a7816 */ /* 0x000fe2000000000a */
[----:B------:R-:W-:Y:S01]  /*2570*/  FADD R44, R15, R32 ;  /* 0x000000200f2c7221 */ /* 0x000fe20000000000 */
[----:B------:R-:W-:Y:S01]  /*2580*/  SHF.L.U32 R14, R14, 0x10, RZ ;  /* 0x000000100e0e7819 */ /* 0x000fe200000006ff */
[----:B------:R-:W-:Y:S01]  /*2590*/  FADD R32, R13, R8 ;  /* 0x000000080d207221 */ /* 0x000fe20000000000 */
[----:B---3--:R-:W-:Y:S01]  /*25a0*/  SEL R8, R4, RZ, !P0 ;  /* 0x000000ff04087207 */ /* 0x008fe20004000000 */
[----:B------:R-:W-:Y:S01]  /*25b0*/  FADD R42, R25, R30 ;  /* 0x0000001e192a7221 */ /* 0x000fe20000000000 */
[----:B------:R-:W-:-:S02]  /*25c0*/  SHF.L.U32 R9, R10, 0x10, RZ ;  /* 0x000000100a097819 */ /* 0x000fc400000006ff */
[----:B------:R-:W-:Y:S02]  /*25d0*/  SHF.L.U32 R4, R8, 0x10, RZ ;  /* 0x0000001008047819 */ /* 0x000fe400000006ff */
[----:B------:R-:W-:Y:S01]  /*25e0*/  SHF.L.U32 R12, R12, 0x10, RZ ;  /* 0x000000100c0c7819 */ /* 0x000fe200000006ff */
[----:B------:R-:W-:Y:S01]  /*25f0*/  FADD R46, R14, R9 ;  /* 0x000000090e2e7221 */ /* 0x000fe20000000000 */
[----:B------:R-:W-:Y:S01]  /*2600*/  SEL R9, R5, RZ, !P0 ;  /* 0x000000ff05097207 */ /* 0x000fe20004000000 */
[----:B------:R-:W-:Y:S01]  /*2610*/  FADD R5, -R19, R4 ;  /* 0x0000000413057221 */ /* 0x000fe20000000100 */
[----:B------:R-:W-:Y:S01]  /*2620*/  SEL R6, R6, RZ, !P0 ;  /* 0x000000ff06067207 */ /* 0x000fe20004000000 */
[----:B------:R-:W-:Y:S01]  /*2630*/  FADD R30, R12, R23 ;  /* 0x000000170c1e7221 */ /* 0x000fe20000000000 */
[----:B------:R-:W-:Y:S01]  /*2640*/  SHF.L.U32 R22, R22, 0x10, RZ ;  /* 0x0000001016167819 */ /* 0x000fe200000006ff */
[----:B------:R-:W-:Y:S01]  /*2650*/  FMUL R5, R18, R5 ;  /* 0x0000000512057220 */ /* 0x000fe20000400000 */
[----:B------:R-:W-:Y:S01]  /*2660*/  SHF.L.U32 R11, R26, 0x10, RZ ;  /* 0x000000101a0b7819 */ /* 0x000fe200000006ff */
[----:B------:R-:W-:Y:S01]  /*2670*/  IMAD.U32 R12, R6, 0x10000, RZ ;  /* 0x00010000060c7824 */ /* 0x000fe200078e00ff */
[----:B------:R-:W-:Y:S01]  /*2680*/  SEL R7, R7, RZ, !P0 ;  /* 0x000000ff07077207 */ /* 0x000fe20004000000 */
[----:B------:R-:W-:Y:S01]  /*2690*/  FFMA R28, R5, R38, R28 ;  /* 0x00000026051c7223 */ /* 0x000fe2000000001c */
[----:B------:R-:W-:Y:S01]  /*26a0*/  SHF.L.U32 R10, R9, 0x10, RZ ;  /* 0x00000010090a7819 */ /* 0x000fe200000006ff */
[----:B------:R-:W1:Y:S01]  /*26b0*/  LDC.64 R4, c[0x0][0x248] ;  /* 0x00009200ff047b82 */ /* 0x000e620000000a00 */
[----:B------:R-:W-:Y:S01]  /*26c0*/  FADD R26, R22, R11 ;  /* 0x0000000b161a7221 */ /* 0x000fe20000000000 */
[----:B------:R-:W-:Y:S01]  /*26d0*/  SHF.L.U32 R14, R7, 0x10, RZ ;  /* 0x00000010070e7819 */ /* 0x000fe200000006ff */
[C---:B------:R-:W-:Y:S01]  /*26e0*/  FADD R13, -R19.reuse, R12 ;  /* 0x0000000c130d7221 */ /* 0x040fe20000000100 */
[----:B------:R-:W-:Y:S01]  /*26f0*/  FADD R11, -R19, R10 ;  /* 0x0000000a130b7221 */ /* 0x000fe20000000100 */
[----:B------:R-:W-:Y:S01]  /*2700*/  PRMT R8, R8, 0x7632, R8 ;  /* 0x0000763208087816 */ /* 0x000fe20000000008 */
[----:B------:R-:W-:Y:S01]  /*2710*/  FADD R22, R33, 1 ;  /* 0x3f80000021167421 */ /* 0x000fe20000000000 */
[----:B------:R-:W-:Y:S01]  /*2720*/  PRMT R9, R9, 0x7632, R9 ;  /* 0x0000763209097816 */ /* 0x000fe20000000009 */
[----:B------:R-:W-:Y:S01]  /*2730*/  FMUL R11, R18, R11 ;  /* 0x0000000b120b7220 */ /* 0x000fe20000400000 */
[----:B------:R-:W-:Y:S01]  /*2740*/  PRMT R6, R6, 0x7632, R6 ;  /* 0x0000763206067816 */ /* 0x000fe20000000006 */
[----:B------:R-:W-:Y:S01]  /*2750*/  FMUL R13, R18, R13 ;  /* 0x0000000d120d7220 */ /* 0x000fe20000400000 */
[----:B------:R-:W-:Y:S01]  /*2760*/  PRMT R7, R7, 0x7632, R7 ;  /* 0x0000763207077816 */ /* 0x000fe20000000007 */
[----:B------:R-:W-:Y:S01]  /*2770*/  FFMA R23, R11, R22, R24 ;  /* 0x000000160b177223 */ /* 0x000fe20000000018 */
[----:B------:R-:W-:Y:S01]  /*2780*/  SHF.L.U32 R8, R8, 0x10, RZ ;  /* 0x0000001008087819 */ /* 0x000fe200000006ff */
[----:B------:R-:W-:Y:S01]  /*2790*/  IMAD.U32 R6, R6, 0x10000, RZ ;  /* 0x0001000006067824 */ /* 0x000fe200078e00ff */
[----:B------:R-:W-:Y:S01]  /*27a0*/  SHF.L.U32 R10, R9, 0x10, RZ ;  /* 0x00000010090a7819 */ /* 0x000fe200000006ff */
[----:B------:R-:W-:Y:S01]  /*27b0*/  FFMA R34, R13, R34, R42 ;  /* 0x000000220d227223 */ /* 0x000fe2000000002a */
[----:B------:R-:W-:Y:S01]  /*27c0*/  SHF.L.U32 R12, R7, 0x10, RZ ;  /* 0x00000010070c7819 */ /* 0x000fe200000006ff */
[C---:B------:R-:W-:Y:S01]  /*27d0*/  FADD R15, -R19.reuse, R14 ;  /* 0x0000000e130f7221 */ /* 0x040fe20000000100 */
[C---:B------:R-:W-:Y:S01]  /*27e0*/  FADD R7, -R19.reuse, R8 ;  /* 0x0000000813077221 */ /* 0x040fe20000000100 */
[C---:B------:R-:W-:Y:S01]  /*27f0*/  FADD R9, -R19.reuse, R10 ;  /* 0x0000000a13097221 */ /* 0x040fe20000000100 */
[C---:B------:R-:W-:Y:S01]  /*2800*/  FADD R11, -R19.reuse, R6 ;  /* 0x00000006130b7221 */ /* 0x040fe20000000100 */
[----:B------:R-:W-:Y:S01]  /*2810*/  FADD R13, -R19, R12 ;  /* 0x0000000c130d7221 */ /* 0x000fe20000000100 */
[C---:B------:R-:W-:Y:S01]  /*2820*/  FMUL R15, R18.reuse, R15 ;  /* 0x0000000f120f7220 */ /* 0x040fe20000400000 */
[----:B------:R-:W-:Y:S01]  /*2830*/  FADD R14, R29, 1 ;  /* 0x3f8000001d0e7421 */ /* 0x000fe20000000000 */
[----:B------:R-:W-:Y:S01]  /*2840*/  FADD R22, R31, 1 ;  /* 0x3f8000001f167421 */ /* 0x000fe20000000000 */
[----:B------:R-:W-:Y:S01]  /*2850*/  FADD R24, R35, 1 ;  /* 0x3f80000023187421 */ /* 0x000fe20000000000 */
[C---:B------:R-:W-:Y:S01]  /*2860*/  FMUL R7, R18.reuse, R7 ;  /* 0x0000000712077220 */ /* 0x040fe20000400000 */
[C---:B------:R-:W-:Y:S01]  /*2870*/  FMUL R9, R18.reuse, R9 ;  /* 0x0000000912097220 */ /* 0x040fe20000400000 */
[C---:B------:R-:W-:Y:S01]  /*2880*/  FMUL R11, R18.reuse, R11 ;  /* 0x0000000b120b7220 */ /* 0x040fe20000400000 */
[----:B------:R-:W-:Y:S01]  /*2890*/  FMUL R13, R18, R13 ;  /* 0x0000000d120d7220 */ /* 0x000fe20000400000 */
[----:B------:R-:W-:Y:S01]  /*28a0*/  FFMA R15, R15, R40, R44 ;  /* 0x000000280f0f7223 */ /* 0x000fe2000000002c */
[----:B------:R-:W-:Y:S01]  /*28b0*/  FFMA R7, R7, R14, R26 ;  /* 0x0000000e07077223 */ /* 0x000fe2000000001a */
[----:B------:R-:W-:Y:S01]  /*28c0*/  FFMA R22, R9, R22, R30 ;  /* 0x0000001609167223 */ /* 0x000fe2000000001e */
[----:B------:R-:W-:Y:S01]  /*28d0*/  FFMA R11, R11, R24, R32 ;  /* 0x000000180b0b7223 */ /* 0x000fe20000000020 */
[----:B------:R-:W-:Y:S01]  /*28e0*/  FFMA R36, R13, R36, R46 ;  /* 0x000000240d247223 */ /* 0x000fe2000000002e */
[----:B-1----:R-:W-:Y:S01]  /*28f0*/  IMAD.WIDE R4, R20, 0x2, R4 ;  /* 0x0000000214047825 */ /* 0x002fe200078e0204 */
[----:B------:R-:W-:-:S02]  /*2900*/  F2FP.BF16.F32.PACK_AB R12, R7, R28 ;  /* 0x0000001c070c723e */ /* 0x000fc400000010ff */
[----:B------:R-:W-:Y:S02]  /*2910*/  F2FP.BF16.F32.PACK_AB R13, R22, R23 ;  /* 0x00000017160d723e */ /* 0x000fe400000010ff */
[----:B------:R-:W-:Y:S02]  /*2920*/  F2FP.BF16.F32.PACK_AB R14, R11, R34 ;  /* 0x000000220b0e723e */ /* 0x000fe400000010ff */
[----:B------:R-:W-:Y:S02]  /*2930*/  F2FP.BF16.F32.PACK_AB R15, R36, R15 ;  /* 0x0000000f240f723e */ /* 0x000fe400000010ff */
[----:B------:R-:W-:-:S03]  /*2940*/  IADD3 R7, P1, R2, 0x80, RZ ;  /* 0x0000008002077810 */ /* 0x000fc60007f3e0ff */
[----:B------:R1:W-:Y:S01]  /*2950*/  @!P0 STG.E.128 desc[UR4][R4.64], R12 ;  /* 0x0000000c04008986 */ /* 0x0003e2000c101d04 */
[----:B------:R-:W-:Y:S01]  /*2960*/  IADD3.X R10, RZ, R3, RZ, P1, !PT ;  /* 0x00000003ff0a7210 */ /* 0x000fe20000ffe4ff */
[----:B------:R-:W-:Y:S08]  /*2970*/  @!P3 BRA `(.L_x_2) ;  /* 0xfffffff400d8b947 */ /* 0x000ff0000383ffff */
[----:B------:R-:W-:Y:S05]  /*2980*/  EXIT ;  /* 0x000000000000794d */ /* 0x000fea0003800000 */
.L_x_3:
[----:B------:R-:W-:-:S00]  /*2990*/  BRA `(.L_x_3) ;  /* 0xfffffffc00fc7947 */ /* 0x000fc0000383ffff */
[----:B------:R-:W-:-:S00]  /*29a0*/  NOP ;  /* 0x0000000000007918 */ /* 0x000fc00000000000 */
        /* <DEDUP_REMOVED lines=13> */
.L_x_4:


//--------------------- .nv.global.init           --------------------------
	.section	.nv.global.init,"aw",@progbits
.nv.global.init:
	.type		_$_str,@object
	.size		_$_str,(.L_0 - _$_str)
_$_str:
        /*0000*/ 	.byte	0x5f, 0x5f, 0x43, 0x55, 0x44, 0x41, 0x5f, 0x46, 0x54, 0x5a, 0x00
.L_0:


//--------------------- .nv.constant0.triton_     --------------------------
	.section	.nv.constant0.triton_,"a",@progbits
	.sectionflags	@""
	.align	4
.nv.constant0.triton_:
	.zero		600
